//
// Generated by NVIDIA NVVM Compiler
//
// Compiler Build ID: CL-36424714
// Cuda compilation tools, release 13.0, V13.0.88
// Based on NVVM 20.0.0
//

.version 9.0
.target sm_100
.address_size 64

	// .globl	_Z7dwt_colPfS_S_S_iiii
.extern .shared .align 16 .b8 shared_mem[];

.visible .entry _Z7dwt_colPfS_S_S_iiii(
	.param .u64 .ptr .align 1 _Z7dwt_colPfS_S_S_iiii_param_0,
	.param .u64 .ptr .align 1 _Z7dwt_colPfS_S_S_iiii_param_1,
	.param .u64 .ptr .align 1 _Z7dwt_colPfS_S_S_iiii_param_2,
	.param .u64 .ptr .align 1 _Z7dwt_colPfS_S_S_iiii_param_3,
	.param .u32 _Z7dwt_colPfS_S_S_iiii_param_4,
	.param .u32 _Z7dwt_colPfS_S_S_iiii_param_5,
	.param .u32 _Z7dwt_colPfS_S_S_iiii_param_6,
	.param .u32 _Z7dwt_colPfS_S_S_iiii_param_7
)
{
	.reg .pred 	%p<15>;
	.reg .b32 	%r<50>;
	.reg .b32 	%f<114>;
	.reg .b64 	%rd<38>;

	ld.param.u64 	%rd11, [_Z7dwt_colPfS_S_S_iiii_param_0];
	ld.param.u64 	%rd10, [_Z7dwt_colPfS_S_S_iiii_param_1];
	ld.param.u64 	%rd12, [_Z7dwt_colPfS_S_S_iiii_param_2];
	ld.param.u64 	%rd13, [_Z7dwt_colPfS_S_S_iiii_param_3];
	ld.param.u32 	%r19, [_Z7dwt_colPfS_S_S_iiii_param_4];
	ld.param.u32 	%r22, [_Z7dwt_colPfS_S_S_iiii_param_5];
	ld.param.u32 	%r23, [_Z7dwt_colPfS_S_S_iiii_param_6];
	ld.param.u32 	%r21, [_Z7dwt_colPfS_S_S_iiii_param_7];
	cvta.to.global.u64 	%rd1, %rd13;
	cvta.to.global.u64 	%rd2, %rd12;
	cvta.to.global.u64 	%rd3, %rd11;
	mov.u32 	%r24, %ctaid.x;
	mov.u32 	%r25, %ntid.x;
	mov.u32 	%r26, %tid.x;
	mad.lo.s32 	%r1, %r24, %r25, %r26;
	mov.u32 	%r27, %ctaid.y;
	mov.u32 	%r28, %ntid.y;
	mov.u32 	%r29, %tid.y;
	mad.lo.s32 	%r30, %r27, %r28, %r29;
	mov.u32 	%r31, %ctaid.z;
	mov.u32 	%r32, %ntid.z;
	mov.u32 	%r33, %tid.z;
	mad.lo.s32 	%r3, %r31, %r32, %r33;
	setp.ge.s32 	%p1, %r1, %r22;
	setp.ge.s32 	%p2, %r30, %r23;
	or.pred  	%p3, %p1, %p2;
	shr.u32 	%r34, %r21, 31;
	add.s32 	%r35, %r21, %r34;
	shr.s32 	%r4, %r35, 1;
	setp.ge.s32 	%p4, %r3, %r4;
	or.pred  	%p5, %p3, %p4;
	@%p5 bra 	$L__BB0_14;
	setp.lt.s32 	%p6, %r19, 1;
	mov.f32 	%f112, 0f00000000;
	mov.f32 	%f113, %f112;
	@%p6 bra 	$L__BB0_13;
	shl.b32 	%r37, %r3, 1;
	mad.lo.s32 	%r38, %r23, %r1, %r30;
	mad.lo.s32 	%r5, %r38, %r21, %r37;
	and.b32  	%r6, %r19, 7;
	setp.lt.u32 	%p7, %r19, 8;
	mov.f32 	%f113, 0f00000000;
	mov.b32 	%r48, 0;
	mov.f32 	%f112, %f113;
	@%p7 bra 	$L__BB0_5;
	and.b32  	%r48, %r19, 2147483640;
	neg.s32 	%r46, %r48;
	add.s64 	%rd37, %rd2, 16;
	add.s64 	%rd36, %rd1, 16;
	mov.f32 	%f113, 0f00000000;
	mov.u32 	%r45, %r5;
$L__BB0_4:
	.pragma "nounroll";
	mul.wide.s32 	%rd14, %r45, 4;
	add.s64 	%rd15, %rd3, %rd14;
	ld.global.f32 	%f29, [%rd15];
	ld.global.f32 	%f30, [%rd37+-16];
	fma.rn.f32 	%f31, %f29, %f30, %f112;
	ld.global.f32 	%f32, [%rd36+-16];
	fma.rn.f32 	%f33, %f29, %f32, %f113;
	ld.global.f32 	%f34, [%rd15+4];
	ld.global.f32 	%f35, [%rd37+-12];
	fma.rn.f32 	%f36, %f34, %f35, %f31;
	ld.global.f32 	%f37, [%rd36+-12];
	fma.rn.f32 	%f38, %f34, %f37, %f33;
	ld.global.f32 	%f39, [%rd15+8];
	ld.global.f32 	%f40, [%rd37+-8];
	fma.rn.f32 	%f41, %f39, %f40, %f36;
	ld.global.f32 	%f42, [%rd36+-8];
	fma.rn.f32 	%f43, %f39, %f42, %f38;
	ld.global.f32 	%f44, [%rd15+12];
	ld.global.f32 	%f45, [%rd37+-4];
	fma.rn.f32 	%f46, %f44, %f45, %f41;
	ld.global.f32 	%f47, [%rd36+-4];
	fma.rn.f32 	%f48, %f44, %f47, %f43;
	ld.global.f32 	%f49, [%rd15+16];
	ld.global.f32 	%f50, [%rd37];
	fma.rn.f32 	%f51, %f49, %f50, %f46;
	ld.global.f32 	%f52, [%rd36];
	fma.rn.f32 	%f53, %f49, %f52, %f48;
	ld.global.f32 	%f54, [%rd15+20];
	ld.global.f32 	%f55, [%rd37+4];
	fma.rn.f32 	%f56, %f54, %f55, %f51;
	ld.global.f32 	%f57, [%rd36+4];
	fma.rn.f32 	%f58, %f54, %f57, %f53;
	ld.global.f32 	%f59, [%rd15+24];
	ld.global.f32 	%f60, [%rd37+8];
	fma.rn.f32 	%f61, %f59, %f60, %f56;
	ld.global.f32 	%f62, [%rd36+8];
	fma.rn.f32 	%f63, %f59, %f62, %f58;
	ld.global.f32 	%f64, [%rd15+28];
	ld.global.f32 	%f65, [%rd37+12];
	fma.rn.f32 	%f112, %f64, %f65, %f61;
	ld.global.f32 	%f66, [%rd36+12];
	fma.rn.f32 	%f113, %f64, %f66, %f63;
	add.s32 	%r46, %r46, 8;
	add.s32 	%r45, %r45, 8;
	add.s64 	%rd37, %rd37, 32;
	add.s64 	%rd36, %rd36, 32;
	setp.ne.s32 	%p8, %r46, 0;
	@%p8 bra 	$L__BB0_4;
$L__BB0_5:
	setp.eq.s32 	%p9, %r6, 0;
	@%p9 bra 	$L__BB0_13;
	and.b32  	%r14, %r19, 3;
	setp.lt.u32 	%p10, %r6, 4;
	@%p10 bra 	$L__BB0_8;
	add.s32 	%r39, %r5, %r48;
	mul.wide.s32 	%rd16, %r39, 4;
	add.s64 	%rd17, %rd3, %rd16;
	ld.global.f32 	%f68, [%rd17];
	mul.wide.u32 	%rd18, %r48, 4;
	add.s64 	%rd19, %rd2, %rd18;
	ld.global.f32 	%f69, [%rd19];
	fma.rn.f32 	%f70, %f68, %f69, %f112;
	add.s64 	%rd20, %rd1, %rd18;
	ld.global.f32 	%f71, [%rd20];
	fma.rn.f32 	%f72, %f68, %f71, %f113;
	ld.global.f32 	%f73, [%rd17+4];
	ld.global.f32 	%f74, [%rd19+4];
	fma.rn.f32 	%f75, %f73, %f74, %f70;
	ld.global.f32 	%f76, [%rd20+4];
	fma.rn.f32 	%f77, %f73, %f76, %f72;
	ld.global.f32 	%f78, [%rd17+8];
	ld.global.f32 	%f79, [%rd19+8];
	fma.rn.f32 	%f80, %f78, %f79, %f75;
	ld.global.f32 	%f81, [%rd20+8];
	fma.rn.f32 	%f82, %f78, %f81, %f77;
	ld.global.f32 	%f83, [%rd17+12];
	ld.global.f32 	%f84, [%rd19+12];
	fma.rn.f32 	%f112, %f83, %f84, %f80;
	ld.global.f32 	%f85, [%rd20+12];
	fma.rn.f32 	%f113, %f83, %f85, %f82;
	add.s32 	%r48, %r48, 4;
$L__BB0_8:
	setp.eq.s32 	%p11, %r14, 0;
	@%p11 bra 	$L__BB0_13;
	setp.eq.s32 	%p12, %r14, 1;
	@%p12 bra 	$L__BB0_11;
	add.s32 	%r40, %r5, %r48;
	mul.wide.s32 	%rd21, %r40, 4;
	add.s64 	%rd22, %rd3, %rd21;
	ld.global.f32 	%f87, [%rd22];
	mul.wide.u32 	%rd23, %r48, 4;
	add.s64 	%rd24, %rd2, %rd23;
	ld.global.f32 	%f88, [%rd24];
	fma.rn.f32 	%f89, %f87, %f88, %f112;
	add.s64 	%rd25, %rd1, %rd23;
	ld.global.f32 	%f90, [%rd25];
	fma.rn.f32 	%f91, %f87, %f90, %f113;
	ld.global.f32 	%f92, [%rd22+4];
	ld.global.f32 	%f93, [%rd24+4];
	fma.rn.f32 	%f112, %f92, %f93, %f89;
	ld.global.f32 	%f94, [%rd25+4];
	fma.rn.f32 	%f113, %f92, %f94, %f91;
	add.s32 	%r48, %r48, 2;
$L__BB0_11:
	and.b32  	%r41, %r19, 1;
	setp.eq.b32 	%p13, %r41, 1;
	not.pred 	%p14, %p13;
	@%p14 bra 	$L__BB0_13;
	add.s32 	%r42, %r5, %r48;
	mul.wide.s32 	%rd26, %r42, 4;
	add.s64 	%rd27, %rd3, %rd26;
	ld.global.f32 	%f95, [%rd27];
	mul.wide.u32 	%rd28, %r48, 4;
	add.s64 	%rd29, %rd2, %rd28;
	ld.global.f32 	%f96, [%rd29];
	fma.rn.f32 	%f112, %f95, %f96, %f112;
	add.s64 	%rd30, %rd1, %rd28;
	ld.global.f32 	%f97, [%rd30];
	fma.rn.f32 	%f113, %f95, %f97, %f113;
$L__BB0_13:
	mad.lo.s32 	%r43, %r23, %r1, %r30;
	mad.lo.s32 	%r44, %r43, %r21, %r3;
	cvta.to.global.u64 	%rd31, %rd10;
	mul.wide.s32 	%rd32, %r44, 4;
	add.s64 	%rd33, %rd31, %rd32;
	st.global.f32 	[%rd33], %f112;
	mul.wide.s32 	%rd34, %r4, 4;
	add.s64 	%rd35, %rd33, %rd34;
	st.global.f32 	[%rd35], %f113;
$L__BB0_14:
	ret;

}
	// .globl	_Z7dwt_rowPfS_S_S_iiii
.visible .entry _Z7dwt_rowPfS_S_S_iiii(
	.param .u64 .ptr .align 1 _Z7dwt_rowPfS_S_S_iiii_param_0,
	.param .u64 .ptr .align 1 _Z7dwt_rowPfS_S_S_iiii_param_1,
	.param .u64 .ptr .align 1 _Z7dwt_rowPfS_S_S_iiii_param_2,
	.param .u64 .ptr .align 1 _Z7dwt_rowPfS_S_S_iiii_param_3,
	.param .u32 _Z7dwt_rowPfS_S_S_iiii_param_4,
	.param .u32 _Z7dwt_rowPfS_S_S_iiii_param_5,
	.param .u32 _Z7dwt_rowPfS_S_S_iiii_param_6,
	.param .u32 _Z7dwt_rowPfS_S_S_iiii_param_7
)
{
	.reg .pred 	%p<18>;
	.reg .b32 	%r<60>;
	.reg .b32 	%f<114>;
	.reg .b64 	%rd<53>;

	ld.param.u64 	%rd11, [_Z7dwt_rowPfS_S_S_iiii_param_0];
	ld.param.u64 	%rd12, [_Z7dwt_rowPfS_S_S_iiii_param_2];
	ld.param.u64 	%rd13, [_Z7dwt_rowPfS_S_S_iiii_param_3];
	ld.param.u32 	%r20, [_Z7dwt_rowPfS_S_S_iiii_param_4];
	ld.param.u32 	%r23, [_Z7dwt_rowPfS_S_S_iiii_param_5];
	ld.param.u32 	%r21, [_Z7dwt_rowPfS_S_S_iiii_param_6];
	ld.param.u32 	%r22, [_Z7dwt_rowPfS_S_S_iiii_param_7];
	cvta.to.global.u64 	%rd1, %rd13;
	cvta.to.global.u64 	%rd2, %rd12;
	cvta.to.global.u64 	%rd3, %rd11;
	mov.u32 	%r24, %ctaid.x;
	mov.u32 	%r25, %ntid.x;
	mov.u32 	%r26, %tid.x;
	mad.lo.s32 	%r1, %r24, %r25, %r26;
	mov.u32 	%r27, %ctaid.y;
	mov.u32 	%r28, %ntid.y;
	mov.u32 	%r29, %tid.y;
	mad.lo.s32 	%r2, %r27, %r28, %r29;
	mov.u32 	%r30, %ctaid.z;
	mov.u32 	%r31, %ntid.z;
	mov.u32 	%r32, %tid.z;
	mad.lo.s32 	%r3, %r30, %r31, %r32;
	setp.ge.s32 	%p4, %r1, %r23;
	mov.pred 	%p17, 0;
	@%p4 bra 	$L__BB1_2;
	shr.u32 	%r33, %r21, 31;
	add.s32 	%r34, %r21, %r33;
	shr.s32 	%r35, %r34, 1;
	setp.lt.s32 	%p17, %r2, %r35;
$L__BB1_2:
	setp.ge.s32 	%p5, %r3, %r22;
	not.pred 	%p6, %p17;
	or.pred  	%p7, %p6, %p5;
	@%p7 bra 	$L__BB1_16;
	setp.lt.s32 	%p8, %r20, 1;
	mov.f32 	%f112, 0f00000000;
	mov.f32 	%f113, %f112;
	@%p8 bra 	$L__BB1_15;
	shl.b32 	%r37, %r2, 1;
	mad.lo.s32 	%r4, %r21, %r1, %r37;
	and.b32  	%r5, %r20, 7;
	setp.lt.u32 	%p9, %r20, 8;
	mov.f32 	%f113, 0f00000000;
	mov.b32 	%r58, 0;
	mov.f32 	%f112, %f113;
	@%p9 bra 	$L__BB1_7;
	and.b32  	%r58, %r20, 2147483640;
	neg.s32 	%r56, %r58;
	mad.lo.s32 	%r55, %r22, %r4, %r3;
	shl.b32 	%r9, %r22, 3;
	add.s64 	%rd52, %rd2, 16;
	add.s64 	%rd51, %rd1, 16;
	mov.f32 	%f113, 0f00000000;
	mul.wide.s32 	%rd16, %r22, 4;
$L__BB1_6:
	.pragma "nounroll";
	mul.wide.s32 	%rd14, %r55, 4;
	add.s64 	%rd15, %rd3, %rd14;
	ld.global.f32 	%f29, [%rd15];
	ld.global.f32 	%f30, [%rd52+-16];
	fma.rn.f32 	%f31, %f29, %f30, %f112;
	ld.global.f32 	%f32, [%rd51+-16];
	fma.rn.f32 	%f33, %f29, %f32, %f113;
	add.s64 	%rd17, %rd15, %rd16;
	ld.global.f32 	%f34, [%rd17];
	ld.global.f32 	%f35, [%rd52+-12];
	fma.rn.f32 	%f36, %f34, %f35, %f31;
	ld.global.f32 	%f37, [%rd51+-12];
	fma.rn.f32 	%f38, %f34, %f37, %f33;
	add.s64 	%rd18, %rd17, %rd16;
	ld.global.f32 	%f39, [%rd18];
	ld.global.f32 	%f40, [%rd52+-8];
	fma.rn.f32 	%f41, %f39, %f40, %f36;
	ld.global.f32 	%f42, [%rd51+-8];
	fma.rn.f32 	%f43, %f39, %f42, %f38;
	add.s64 	%rd19, %rd18, %rd16;
	ld.global.f32 	%f44, [%rd19];
	ld.global.f32 	%f45, [%rd52+-4];
	fma.rn.f32 	%f46, %f44, %f45, %f41;
	ld.global.f32 	%f47, [%rd51+-4];
	fma.rn.f32 	%f48, %f44, %f47, %f43;
	add.s64 	%rd20, %rd19, %rd16;
	ld.global.f32 	%f49, [%rd20];
	ld.global.f32 	%f50, [%rd52];
	fma.rn.f32 	%f51, %f49, %f50, %f46;
	ld.global.f32 	%f52, [%rd51];
	fma.rn.f32 	%f53, %f49, %f52, %f48;
	add.s64 	%rd21, %rd20, %rd16;
	ld.global.f32 	%f54, [%rd21];
	ld.global.f32 	%f55, [%rd52+4];
	fma.rn.f32 	%f56, %f54, %f55, %f51;
	ld.global.f32 	%f57, [%rd51+4];
	fma.rn.f32 	%f58, %f54, %f57, %f53;
	add.s64 	%rd22, %rd21, %rd16;
	ld.global.f32 	%f59, [%rd22];
	ld.global.f32 	%f60, [%rd52+8];
	fma.rn.f32 	%f61, %f59, %f60, %f56;
	ld.global.f32 	%f62, [%rd51+8];
	fma.rn.f32 	%f63, %f59, %f62, %f58;
	add.s64 	%rd23, %rd22, %rd16;
	ld.global.f32 	%f64, [%rd23];
	ld.global.f32 	%f65, [%rd52+12];
	fma.rn.f32 	%f112, %f64, %f65, %f61;
	ld.global.f32 	%f66, [%rd51+12];
	fma.rn.f32 	%f113, %f64, %f66, %f63;
	add.s32 	%r56, %r56, 8;
	add.s32 	%r55, %r55, %r9;
	add.s64 	%rd52, %rd52, 32;
	add.s64 	%rd51, %rd51, 32;
	setp.ne.s32 	%p10, %r56, 0;
	@%p10 bra 	$L__BB1_6;
$L__BB1_7:
	setp.eq.s32 	%p11, %r5, 0;
	@%p11 bra 	$L__BB1_15;
	and.b32  	%r15, %r20, 3;
	setp.lt.u32 	%p12, %r5, 4;
	@%p12 bra 	$L__BB1_10;
	add.s32 	%r38, %r4, %r58;
	mad.lo.s32 	%r39, %r38, %r22, %r3;
	mul.wide.s32 	%rd24, %r39, 4;
	add.s64 	%rd25, %rd3, %rd24;
	ld.global.f32 	%f68, [%rd25];
	mul.wide.u32 	%rd26, %r58, 4;
	add.s64 	%rd27, %rd2, %rd26;
	ld.global.f32 	%f69, [%rd27];
	fma.rn.f32 	%f70, %f68, %f69, %f112;
	add.s64 	%rd28, %rd1, %rd26;
	ld.global.f32 	%f71, [%rd28];
	fma.rn.f32 	%f72, %f68, %f71, %f113;
	mul.wide.s32 	%rd29, %r22, 4;
	add.s64 	%rd30, %rd25, %rd29;
	ld.global.f32 	%f73, [%rd30];
	ld.global.f32 	%f74, [%rd27+4];
	fma.rn.f32 	%f75, %f73, %f74, %f70;
	ld.global.f32 	%f76, [%rd28+4];
	fma.rn.f32 	%f77, %f73, %f76, %f72;
	add.s64 	%rd31, %rd30, %rd29;
	ld.global.f32 	%f78, [%rd31];
	ld.global.f32 	%f79, [%rd27+8];
	fma.rn.f32 	%f80, %f78, %f79, %f75;
	ld.global.f32 	%f81, [%rd28+8];
	fma.rn.f32 	%f82, %f78, %f81, %f77;
	add.s64 	%rd32, %rd31, %rd29;
	ld.global.f32 	%f83, [%rd32];
	ld.global.f32 	%f84, [%rd27+12];
	fma.rn.f32 	%f112, %f83, %f84, %f80;
	ld.global.f32 	%f85, [%rd28+12];
	fma.rn.f32 	%f113, %f83, %f85, %f82;
	add.s32 	%r58, %r58, 4;
$L__BB1_10:
	setp.eq.s32 	%p13, %r15, 0;
	@%p13 bra 	$L__BB1_15;
	setp.eq.s32 	%p14, %r15, 1;
	@%p14 bra 	$L__BB1_13;
	add.s32 	%r40, %r4, %r58;
	mad.lo.s32 	%r41, %r40, %r22, %r3;
	mul.wide.s32 	%rd33, %r41, 4;
	add.s64 	%rd34, %rd3, %rd33;
	ld.global.f32 	%f87, [%rd34];
	mul.wide.u32 	%rd35, %r58, 4;
	add.s64 	%rd36, %rd2, %rd35;
	ld.global.f32 	%f88, [%rd36];
	fma.rn.f32 	%f89, %f87, %f88, %f112;
	add.s64 	%rd37, %rd1, %rd35;
	ld.global.f32 	%f90, [%rd37];
	fma.rn.f32 	%f91, %f87, %f90, %f113;
	mul.wide.s32 	%rd38, %r22, 4;
	add.s64 	%rd39, %rd34, %rd38;
	ld.global.f32 	%f92, [%rd39];
	ld.global.f32 	%f93, [%rd36+4];
	fma.rn.f32 	%f112, %f92, %f93, %f89;
	ld.global.f32 	%f94, [%rd37+4];
	fma.rn.f32 	%f113, %f92, %f94, %f91;
	add.s32 	%r58, %r58, 2;
$L__BB1_13:
	and.b32  	%r42, %r20, 1;
	setp.eq.b32 	%p15, %r42, 1;
	not.pred 	%p16, %p15;
	@%p16 bra 	$L__BB1_15;
	add.s32 	%r43, %r4, %r58;
	mad.lo.s32 	%r44, %r43, %r22, %r3;
	mul.wide.s32 	%rd40, %r44, 4;
	add.s64 	%rd41, %rd3, %rd40;
	ld.global.f32 	%f95, [%rd41];
	mul.wide.u32 	%rd42, %r58, 4;
	add.s64 	%rd43, %rd2, %rd42;
	ld.global.f32 	%f96, [%rd43];
	fma.rn.f32 	%f112, %f95, %f96, %f112;
	add.s64 	%rd44, %rd1, %rd42;
	ld.global.f32 	%f97, [%rd44];
	fma.rn.f32 	%f113, %f95, %f97, %f113;
$L__BB1_15:
	ld.param.u64 	%rd50, [_Z7dwt_rowPfS_S_S_iiii_param_1];
	cvta.to.global.u64 	%rd45, %rd50;
	mul.lo.s32 	%r45, %r21, %r1;
	mul.lo.s32 	%r46, %r45, %r22;
	mad.lo.s32 	%r47, %r22, %r2, %r3;
	add.s32 	%r48, %r47, %r46;
	shr.u32 	%r49, %r21, 31;
	add.s32 	%r50, %r21, %r49;
	shr.s32 	%r51, %r50, 1;
	add.s32 	%r52, %r51, %r2;
	add.s32 	%r53, %r46, %r3;
	mad.lo.s32 	%r54, %r52, %r22, %r53;
	mul.wide.s32 	%rd46, %r48, 4;
	add.s64 	%rd47, %rd45, %rd46;
	st.global.f32 	[%rd47], %f112;
	mul.wide.s32 	%rd48, %r54, 4;
	add.s64 	%rd49, %rd45, %rd48;
	st.global.f32 	[%rd49], %f113;
$L__BB1_16:
	ret;

}
	// .globl	_Z9dwt_depthPfS_S_S_iiii
.visible .entry _Z9dwt_depthPfS_S_S_iiii(
	.param .u64 .ptr .align 1 _Z9dwt_depthPfS_S_S_iiii_param_0,
	.param .u64 .ptr .align 1 _Z9dwt_depthPfS_S_S_iiii_param_1,
	.param .u64 .ptr .align 1 _Z9dwt_depthPfS_S_S_iiii_param_2,
	.param .u64 .ptr .align 1 _Z9dwt_depthPfS_S_S_iiii_param_3,
	.param .u32 _Z9dwt_depthPfS_S_S_iiii_param_4,
	.param .u32 _Z9dwt_depthPfS_S_S_iiii_param_5,
	.param .u32 _Z9dwt_depthPfS_S_S_iiii_param_6,
	.param .u32 _Z9dwt_depthPfS_S_S_iiii_param_7
)
{
	.reg .pred 	%p<15>;
	.reg .b32 	%r<118>;
	.reg .b32 	%f<114>;
	.reg .b64 	%rd<61>;

	ld.param.u64 	%rd11, [_Z9dwt_depthPfS_S_S_iiii_param_0];
	ld.param.u64 	%rd12, [_Z9dwt_depthPfS_S_S_iiii_param_2];
	ld.param.u64 	%rd13, [_Z9dwt_depthPfS_S_S_iiii_param_3];
	ld.param.u32 	%r43, [_Z9dwt_depthPfS_S_S_iiii_param_4];
	ld.param.u32 	%r46, [_Z9dwt_depthPfS_S_S_iiii_param_5];
	ld.param.u32 	%r47, [_Z9dwt_depthPfS_S_S_iiii_param_6];
	ld.param.u32 	%r45, [_Z9dwt_depthPfS_S_S_iiii_param_7];
	cvta.to.global.u64 	%rd1, %rd13;
	cvta.to.global.u64 	%rd2, %rd12;
	cvta.to.global.u64 	%rd3, %rd11;
	mov.u32 	%r48, %ctaid.x;
	mov.u32 	%r49, %ntid.x;
	mov.u32 	%r50, %tid.x;
	mad.lo.s32 	%r1, %r48, %r49, %r50;
	mov.u32 	%r51, %ctaid.y;
	mov.u32 	%r52, %ntid.y;
	mul.lo.s32 	%r2, %r51, %r52;
	mov.u32 	%r3, %tid.y;
	add.s32 	%r53, %r2, %r3;
	mov.u32 	%r54, %ctaid.z;
	mov.u32 	%r55, %ntid.z;
	mov.u32 	%r56, %tid.z;
	mad.lo.s32 	%r5, %r54, %r55, %r56;
	shr.u32 	%r57, %r46, 31;
	add.s32 	%r58, %r46, %r57;
	shr.s32 	%r6, %r58, 1;
	setp.ge.s32 	%p1, %r1, %r6;
	setp.ge.s32 	%p2, %r53, %r47;
	or.pred  	%p3, %p1, %p2;
	setp.ge.s32 	%p4, %r5, %r45;
	or.pred  	%p5, %p3, %p4;
	@%p5 bra 	$L__BB2_14;
	setp.lt.s32 	%p6, %r43, 1;
	mov.f32 	%f112, 0f00000000;
	mov.f32 	%f113, %f112;
	@%p6 bra 	$L__BB2_13;
	setp.lt.u32 	%p7, %r43, 8;
	mov.f32 	%f113, 0f00000000;
	mov.b32 	%r116, 0;
	mov.f32 	%f112, %f113;
	@%p7 bra 	$L__BB2_5;
	and.b32  	%r60, %r43, 2147483640;
	neg.s32 	%r114, %r60;
	mul.lo.s32 	%r61, %r47, %r1;
	shl.b32 	%r62, %r61, 1;
	add.s32 	%r63, %r3, %r62;
	add.s32 	%r64, %r63, %r2;
	mad.lo.s32 	%r113, %r45, %r64, %r5;
	shl.b32 	%r65, %r1, 1;
	add.s32 	%r66, %r65, 7;
	mad.lo.s32 	%r67, %r47, %r66, %r53;
	mad.lo.s32 	%r112, %r45, %r67, %r5;
	add.s32 	%r68, %r65, 6;
	mad.lo.s32 	%r69, %r47, %r68, %r53;
	mad.lo.s32 	%r111, %r45, %r69, %r5;
	add.s32 	%r70, %r65, 5;
	mad.lo.s32 	%r71, %r47, %r70, %r53;
	mad.lo.s32 	%r110, %r45, %r71, %r5;
	add.s32 	%r72, %r65, 4;
	mad.lo.s32 	%r73, %r47, %r72, %r53;
	mad.lo.s32 	%r109, %r45, %r73, %r5;
	add.s32 	%r74, %r65, 3;
	mad.lo.s32 	%r75, %r47, %r74, %r53;
	mad.lo.s32 	%r108, %r45, %r75, %r5;
	add.s32 	%r76, %r65, 2;
	mad.lo.s32 	%r77, %r47, %r76, %r53;
	mad.lo.s32 	%r107, %r45, %r77, %r5;
	add.s64 	%rd60, %rd1, 16;
	mad.lo.s32 	%r78, %r47, %r65, %r47;
	add.s32 	%r79, %r53, %r78;
	mad.lo.s32 	%r106, %r45, %r79, %r5;
	add.s64 	%rd59, %rd2, 16;
	mov.f32 	%f113, 0f00000000;
$L__BB2_4:
	.pragma "nounroll";
	and.b32  	%r116, %r43, 2147483640;
	mul.wide.s32 	%rd14, %r113, 4;
	add.s64 	%rd15, %rd3, %rd14;
	ld.global.f32 	%f29, [%rd15];
	ld.global.f32 	%f30, [%rd59+-16];
	fma.rn.f32 	%f31, %f29, %f30, %f112;
	ld.global.f32 	%f32, [%rd60+-16];
	fma.rn.f32 	%f33, %f29, %f32, %f113;
	mul.wide.s32 	%rd16, %r106, 4;
	add.s64 	%rd17, %rd3, %rd16;
	ld.global.f32 	%f34, [%rd17];
	ld.global.f32 	%f35, [%rd59+-12];
	fma.rn.f32 	%f36, %f34, %f35, %f31;
	ld.global.f32 	%f37, [%rd60+-12];
	fma.rn.f32 	%f38, %f34, %f37, %f33;
	mul.wide.s32 	%rd18, %r107, 4;
	add.s64 	%rd19, %rd3, %rd18;
	ld.global.f32 	%f39, [%rd19];
	ld.global.f32 	%f40, [%rd59+-8];
	fma.rn.f32 	%f41, %f39, %f40, %f36;
	ld.global.f32 	%f42, [%rd60+-8];
	fma.rn.f32 	%f43, %f39, %f42, %f38;
	mul.wide.s32 	%rd20, %r108, 4;
	add.s64 	%rd21, %rd3, %rd20;
	ld.global.f32 	%f44, [%rd21];
	ld.global.f32 	%f45, [%rd59+-4];
	fma.rn.f32 	%f46, %f44, %f45, %f41;
	ld.global.f32 	%f47, [%rd60+-4];
	fma.rn.f32 	%f48, %f44, %f47, %f43;
	mul.wide.s32 	%rd22, %r109, 4;
	add.s64 	%rd23, %rd3, %rd22;
	ld.global.f32 	%f49, [%rd23];
	ld.global.f32 	%f50, [%rd59];
	fma.rn.f32 	%f51, %f49, %f50, %f46;
	ld.global.f32 	%f52, [%rd60];
	fma.rn.f32 	%f53, %f49, %f52, %f48;
	mul.wide.s32 	%rd24, %r110, 4;
	add.s64 	%rd25, %rd3, %rd24;
	ld.global.f32 	%f54, [%rd25];
	ld.global.f32 	%f55, [%rd59+4];
	fma.rn.f32 	%f56, %f54, %f55, %f51;
	ld.global.f32 	%f57, [%rd60+4];
	fma.rn.f32 	%f58, %f54, %f57, %f53;
	mul.wide.s32 	%rd26, %r111, 4;
	add.s64 	%rd27, %rd3, %rd26;
	ld.global.f32 	%f59, [%rd27];
	ld.global.f32 	%f60, [%rd59+8];
	fma.rn.f32 	%f61, %f59, %f60, %f56;
	ld.global.f32 	%f62, [%rd60+8];
	fma.rn.f32 	%f63, %f59, %f62, %f58;
	mul.wide.s32 	%rd28, %r112, 4;
	add.s64 	%rd29, %rd3, %rd28;
	ld.global.f32 	%f64, [%rd29];
	ld.global.f32 	%f65, [%rd59+12];
	fma.rn.f32 	%f112, %f64, %f65, %f61;
	ld.global.f32 	%f66, [%rd60+12];
	fma.rn.f32 	%f113, %f64, %f66, %f63;
	add.s32 	%r114, %r114, 8;
	mul.lo.s32 	%r80, %r45, %r47;
	shl.b32 	%r81, %r80, 3;
	add.s32 	%r113, %r113, %r81;
	add.s32 	%r112, %r112, %r81;
	add.s32 	%r111, %r111, %r81;
	add.s32 	%r110, %r110, %r81;
	add.s32 	%r109, %r109, %r81;
	add.s32 	%r108, %r108, %r81;
	add.s32 	%r107, %r107, %r81;
	add.s64 	%rd60, %rd60, 32;
	add.s32 	%r106, %r106, %r81;
	add.s64 	%rd59, %rd59, 32;
	setp.ne.s32 	%p8, %r114, 0;
	@%p8 bra 	$L__BB2_4;
$L__BB2_5:
	and.b32  	%r36, %r43, 7;
	setp.eq.s32 	%p9, %r36, 0;
	@%p9 bra 	$L__BB2_13;
	shl.b32 	%r37, %r1, 1;
	and.b32  	%r38, %r43, 3;
	setp.lt.u32 	%p10, %r36, 4;
	@%p10 bra 	$L__BB2_8;
	add.s32 	%r82, %r37, %r116;
	mad.lo.s32 	%r83, %r82, %r47, %r53;
	mad.lo.s32 	%r84, %r83, %r45, %r5;
	mul.wide.s32 	%rd30, %r84, 4;
	add.s64 	%rd31, %rd3, %rd30;
	ld.global.f32 	%f68, [%rd31];
	mul.wide.u32 	%rd32, %r116, 4;
	add.s64 	%rd33, %rd2, %rd32;
	ld.global.f32 	%f69, [%rd33];
	fma.rn.f32 	%f70, %f68, %f69, %f112;
	add.s64 	%rd34, %rd1, %rd32;
	ld.global.f32 	%f71, [%rd34];
	fma.rn.f32 	%f72, %f68, %f71, %f113;
	add.s32 	%r85, %r83, %r47;
	mad.lo.s32 	%r86, %r85, %r45, %r5;
	mul.wide.s32 	%rd35, %r86, 4;
	add.s64 	%rd36, %rd3, %rd35;
	ld.global.f32 	%f73, [%rd36];
	ld.global.f32 	%f74, [%rd33+4];
	fma.rn.f32 	%f75, %f73, %f74, %f70;
	ld.global.f32 	%f76, [%rd34+4];
	fma.rn.f32 	%f77, %f73, %f76, %f72;
	add.s32 	%r87, %r85, %r47;
	mad.lo.s32 	%r88, %r87, %r45, %r5;
	mul.wide.s32 	%rd37, %r88, 4;
	add.s64 	%rd38, %rd3, %rd37;
	ld.global.f32 	%f78, [%rd38];
	ld.global.f32 	%f79, [%rd33+8];
	fma.rn.f32 	%f80, %f78, %f79, %f75;
	ld.global.f32 	%f81, [%rd34+8];
	fma.rn.f32 	%f82, %f78, %f81, %f77;
	add.s32 	%r89, %r87, %r47;
	mad.lo.s32 	%r90, %r89, %r45, %r5;
	mul.wide.s32 	%rd39, %r90, 4;
	add.s64 	%rd40, %rd3, %rd39;
	ld.global.f32 	%f83, [%rd40];
	ld.global.f32 	%f84, [%rd33+12];
	fma.rn.f32 	%f112, %f83, %f84, %f80;
	ld.global.f32 	%f85, [%rd34+12];
	fma.rn.f32 	%f113, %f83, %f85, %f82;
	add.s32 	%r116, %r116, 4;
$L__BB2_8:
	setp.eq.s32 	%p11, %r38, 0;
	@%p11 bra 	$L__BB2_13;
	setp.eq.s32 	%p12, %r38, 1;
	@%p12 bra 	$L__BB2_11;
	add.s32 	%r91, %r37, %r116;
	mad.lo.s32 	%r92, %r91, %r47, %r53;
	mad.lo.s32 	%r93, %r92, %r45, %r5;
	mul.wide.s32 	%rd41, %r93, 4;
	add.s64 	%rd42, %rd3, %rd41;
	ld.global.f32 	%f87, [%rd42];
	mul.wide.u32 	%rd43, %r116, 4;
	add.s64 	%rd44, %rd2, %rd43;
	ld.global.f32 	%f88, [%rd44];
	fma.rn.f32 	%f89, %f87, %f88, %f112;
	add.s64 	%rd45, %rd1, %rd43;
	ld.global.f32 	%f90, [%rd45];
	fma.rn.f32 	%f91, %f87, %f90, %f113;
	add.s32 	%r94, %r92, %r47;
	mad.lo.s32 	%r95, %r94, %r45, %r5;
	mul.wide.s32 	%rd46, %r95, 4;
	add.s64 	%rd47, %rd3, %rd46;
	ld.global.f32 	%f92, [%rd47];
	ld.global.f32 	%f93, [%rd44+4];
	fma.rn.f32 	%f112, %f92, %f93, %f89;
	ld.global.f32 	%f94, [%rd45+4];
	fma.rn.f32 	%f113, %f92, %f94, %f91;
	add.s32 	%r116, %r116, 2;
$L__BB2_11:
	and.b32  	%r96, %r43, 1;
	setp.eq.b32 	%p13, %r96, 1;
	not.pred 	%p14, %p13;
	@%p14 bra 	$L__BB2_13;
	add.s32 	%r97, %r37, %r116;
	mad.lo.s32 	%r98, %r97, %r47, %r53;
	mad.lo.s32 	%r99, %r98, %r45, %r5;
	mul.wide.s32 	%rd48, %r99, 4;
	add.s64 	%rd49, %rd3, %rd48;
	ld.global.f32 	%f95, [%rd49];
	mul.wide.u32 	%rd50, %r116, 4;
	add.s64 	%rd51, %rd2, %rd50;
	ld.global.f32 	%f96, [%rd51];
	fma.rn.f32 	%f112, %f95, %f96, %f112;
	add.s64 	%rd52, %rd1, %rd50;
	ld.global.f32 	%f97, [%rd52];
	fma.rn.f32 	%f113, %f95, %f97, %f113;
$L__BB2_13:
	ld.param.u64 	%rd58, [_Z9dwt_depthPfS_S_S_iiii_param_1];
	cvta.to.global.u64 	%rd53, %rd58;
	mul.lo.s32 	%r100, %r47, %r1;
	mad.lo.s32 	%r101, %r45, %r53, %r5;
	mad.lo.s32 	%r102, %r100, %r45, %r101;
	add.s32 	%r103, %r6, %r1;
	mul.lo.s32 	%r104, %r103, %r47;
	mad.lo.s32 	%r105, %r104, %r45, %r101;
	mul.wide.s32 	%rd54, %r102, 4;
	add.s64 	%rd55, %rd53, %rd54;
	st.global.f32 	[%rd55], %f112;
	mul.wide.s32 	%rd56, %r105, 4;
	add.s64 	%rd57, %rd53, %rd56;
	st.global.f32 	[%rd57], %f113;
$L__BB2_14:
	ret;

}
	// .globl	_Z11dim0_kernelPfS_PKfS1_mmmm
.visible .entry _Z11dim0_kernelPfS_PKfS1_mmmm(
	.param .u64 .ptr .align 1 _Z11dim0_kernelPfS_PKfS1_mmmm_param_0,
	.param .u64 .ptr .align 1 _Z11dim0_kernelPfS_PKfS1_mmmm_param_1,
	.param .u64 .ptr .align 1 _Z11dim0_kernelPfS_PKfS1_mmmm_param_2,
	.param .u64 .ptr .align 1 _Z11dim0_kernelPfS_PKfS1_mmmm_param_3,
	.param .u64 _Z11dim0_kernelPfS_PKfS1_mmmm_param_4,
	.param .u64 _Z11dim0_kernelPfS_PKfS1_mmmm_param_5,
	.param .u64 _Z11dim0_kernelPfS_PKfS1_mmmm_param_6,
	.param .u64 _Z11dim0_kernelPfS_PKfS1_mmmm_param_7
)
{
	.reg .pred 	%p<31>;
	.reg .b32 	%r<91>;
	.reg .b32 	%f<116>;
	.reg .b64 	%rd<221>;

	ld.param.u64 	%rd89, [_Z11dim0_kernelPfS_PKfS1_mmmm_param_0];
	ld.param.u64 	%rd83, [_Z11dim0_kernelPfS_PKfS1_mmmm_param_2];
	ld.param.u64 	%rd84, [_Z11dim0_kernelPfS_PKfS1_mmmm_param_3];
	ld.param.u64 	%rd85, [_Z11dim0_kernelPfS_PKfS1_mmmm_param_4];
	ld.param.u64 	%rd86, [_Z11dim0_kernelPfS_PKfS1_mmmm_param_5];
	ld.param.u64 	%rd87, [_Z11dim0_kernelPfS_PKfS1_mmmm_param_6];
	ld.param.u64 	%rd88, [_Z11dim0_kernelPfS_PKfS1_mmmm_param_7];
	cvta.to.global.u64 	%rd1, %rd89;
	cvt.u32.u64 	%r9, %rd85;
	shl.b32 	%r10, %r9, 2;
	mov.u32 	%r90, shared_mem;
	add.s32 	%r1, %r90, %r10;
	mov.u32 	%r12, %tid.x;
	cvt.u64.u32 	%rd2, %r12;
	setp.le.u64 	%p1, %rd85, %rd2;
	@%p1 bra 	$L__BB3_2;
	cvt.u32.u64 	%r13, %rd2;
	cvta.to.global.u64 	%rd90, %rd83;
	cvta.to.global.u64 	%rd91, %rd84;
	shl.b64 	%rd92, %rd2, 2;
	add.s64 	%rd93, %rd90, %rd92;
	ld.global.f32 	%f53, [%rd93];
	shl.b32 	%r14, %r13, 2;
	mov.u32 	%r15, shared_mem;
	add.s32 	%r16, %r15, %r14;
	st.shared.f32 	[%r16], %f53;
	add.s64 	%rd94, %rd91, %rd92;
	ld.global.f32 	%f54, [%rd94];
	add.s32 	%r17, %r1, %r14;
	st.shared.f32 	[%r17], %f54;
$L__BB3_2:
	cvt.u32.u64 	%r18, %rd2;
	bar.sync 	0;
	mov.u32 	%r19, %ctaid.z;
	mov.u32 	%r20, %ntid.z;
	mov.u32 	%r21, %tid.z;
	mad.lo.s32 	%r22, %r19, %r20, %r21;
	cvt.u64.u32 	%rd3, %r22;
	mov.u32 	%r23, %ctaid.y;
	mov.u32 	%r24, %ntid.y;
	mov.u32 	%r25, %tid.y;
	mad.lo.s32 	%r26, %r23, %r24, %r25;
	cvt.u64.u32 	%rd4, %r26;
	mov.u32 	%r28, %ctaid.x;
	mov.u32 	%r29, %ntid.x;
	mad.lo.s32 	%r30, %r28, %r29, %r18;
	cvt.u64.u32 	%rd5, %r30;
	setp.le.u64 	%p2, %rd86, %rd3;
	setp.le.u64 	%p3, %rd88, %rd4;
	or.pred  	%p4, %p2, %p3;
	shr.u64 	%rd6, %rd87, 1;
	setp.le.u64 	%p5, %rd6, %rd5;
	or.pred  	%p6, %p5, %p4;
	@%p6 bra 	$L__BB3_61;
	setp.eq.s64 	%p7, %rd85, 0;
	mov.f32 	%f114, 0f00000000;
	mov.f32 	%f115, %f114;
	@%p7 bra 	$L__BB3_60;
	shl.b64 	%rd7, %rd5, 1;
	mul.lo.s64 	%rd8, %rd87, %rd3;
	and.b64  	%rd9, %rd85, 7;
	setp.lt.u64 	%p8, %rd85, 8;
	mov.f32 	%f115, 0f00000000;
	mov.b64 	%rd216, 0;
	mov.f32 	%f114, %f115;
	@%p8 bra 	$L__BB3_31;
	and.b64  	%rd216, %rd85, -8;
	add.s64 	%rd201, %rd7, 3;
	mov.f32 	%f115, 0f00000000;
	cvt.u32.u64 	%r32, %rd87;
	mov.u64 	%rd202, %rd216;
$L__BB3_6:
	.pragma "nounroll";
	add.s64 	%rd14, %rd201, -3;
	or.b64  	%rd96, %rd14, %rd87;
	and.b64  	%rd97, %rd96, -4294967296;
	setp.ne.s64 	%p9, %rd97, 0;
	@%p9 bra 	$L__BB3_8;
	cvt.u32.u64 	%r33, %rd14;
	rem.u32 	%r34, %r33, %r32;
	cvt.u64.u32 	%rd203, %r34;
	bra.uni 	$L__BB3_9;
$L__BB3_8:
	rem.u64 	%rd203, %rd14, %rd87;
$L__BB3_9:
	add.s64 	%rd98, %rd203, %rd8;
	mad.lo.s64 	%rd99, %rd98, %rd88, %rd4;
	shl.b64 	%rd100, %rd99, 2;
	add.s64 	%rd101, %rd1, %rd100;
	ld.global.f32 	%f59, [%rd101];
	ld.shared.v4.f32 	{%f60, %f3, %f4, %f5}, [%r90];
	fma.rn.f32 	%f6, %f59, %f60, %f114;
	add.s32 	%r3, %r90, %r10;
	ld.shared.f32 	%f61, [%r3];
	fma.rn.f32 	%f7, %f59, %f61, %f115;
	add.s64 	%rd18, %rd201, -2;
	or.b64  	%rd102, %rd18, %rd87;
	and.b64  	%rd103, %rd102, -4294967296;
	setp.ne.s64 	%p10, %rd103, 0;
	@%p10 bra 	$L__BB3_11;
	cvt.u32.u64 	%r38, %rd18;
	rem.u32 	%r39, %r38, %r32;
	cvt.u64.u32 	%rd204, %r39;
	bra.uni 	$L__BB3_12;
$L__BB3_11:
	rem.u64 	%rd204, %rd18, %rd87;
$L__BB3_12:
	add.s64 	%rd104, %rd204, %rd8;
	mad.lo.s64 	%rd105, %rd104, %rd88, %rd4;
	shl.b64 	%rd106, %rd105, 2;
	add.s64 	%rd107, %rd1, %rd106;
	ld.global.f32 	%f62, [%rd107];
	fma.rn.f32 	%f8, %f62, %f3, %f6;
	ld.shared.f32 	%f63, [%r3+4];
	fma.rn.f32 	%f9, %f62, %f63, %f7;
	add.s64 	%rd22, %rd201, -1;
	or.b64  	%rd108, %rd22, %rd87;
	and.b64  	%rd109, %rd108, -4294967296;
	setp.ne.s64 	%p11, %rd109, 0;
	@%p11 bra 	$L__BB3_14;
	cvt.u32.u64 	%r41, %rd22;
	rem.u32 	%r42, %r41, %r32;
	cvt.u64.u32 	%rd205, %r42;
	bra.uni 	$L__BB3_15;
$L__BB3_14:
	rem.u64 	%rd205, %rd22, %rd87;
$L__BB3_15:
	add.s64 	%rd110, %rd205, %rd8;
	mad.lo.s64 	%rd111, %rd110, %rd88, %rd4;
	shl.b64 	%rd112, %rd111, 2;
	add.s64 	%rd113, %rd1, %rd112;
	ld.global.f32 	%f64, [%rd113];
	fma.rn.f32 	%f10, %f64, %f4, %f8;
	ld.shared.f32 	%f65, [%r3+8];
	fma.rn.f32 	%f11, %f64, %f65, %f9;
	or.b64  	%rd114, %rd201, %rd87;
	and.b64  	%rd115, %rd114, -4294967296;
	setp.ne.s64 	%p12, %rd115, 0;
	@%p12 bra 	$L__BB3_17;
	cvt.u32.u64 	%r44, %rd201;
	rem.u32 	%r45, %r44, %r32;
	cvt.u64.u32 	%rd206, %r45;
	bra.uni 	$L__BB3_18;
$L__BB3_17:
	rem.u64 	%rd206, %rd201, %rd87;
$L__BB3_18:
	add.s64 	%rd116, %rd206, %rd8;
	mad.lo.s64 	%rd117, %rd116, %rd88, %rd4;
	shl.b64 	%rd118, %rd117, 2;
	add.s64 	%rd119, %rd1, %rd118;
	ld.global.f32 	%f66, [%rd119];
	fma.rn.f32 	%f12, %f66, %f5, %f10;
	ld.shared.f32 	%f67, [%r3+12];
	fma.rn.f32 	%f13, %f66, %f67, %f11;
	add.s64 	%rd29, %rd201, 1;
	or.b64  	%rd120, %rd29, %rd87;
	and.b64  	%rd121, %rd120, -4294967296;
	setp.ne.s64 	%p13, %rd121, 0;
	@%p13 bra 	$L__BB3_20;
	cvt.u32.u64 	%r47, %rd29;
	rem.u32 	%r48, %r47, %r32;
	cvt.u64.u32 	%rd207, %r48;
	bra.uni 	$L__BB3_21;
$L__BB3_20:
	rem.u64 	%rd207, %rd29, %rd87;
$L__BB3_21:
	add.s64 	%rd122, %rd207, %rd8;
	mad.lo.s64 	%rd123, %rd122, %rd88, %rd4;
	shl.b64 	%rd124, %rd123, 2;
	add.s64 	%rd125, %rd1, %rd124;
	ld.global.f32 	%f68, [%rd125];
	ld.shared.v4.f32 	{%f69, %f14, %f15, %f16}, [%r90+16];
	fma.rn.f32 	%f17, %f68, %f69, %f12;
	ld.shared.f32 	%f70, [%r3+16];
	fma.rn.f32 	%f18, %f68, %f70, %f13;
	add.s64 	%rd33, %rd201, 2;
	or.b64  	%rd126, %rd33, %rd87;
	and.b64  	%rd127, %rd126, -4294967296;
	setp.ne.s64 	%p14, %rd127, 0;
	@%p14 bra 	$L__BB3_23;
	cvt.u32.u64 	%r50, %rd33;
	rem.u32 	%r51, %r50, %r32;
	cvt.u64.u32 	%rd208, %r51;
	bra.uni 	$L__BB3_24;
$L__BB3_23:
	rem.u64 	%rd208, %rd33, %rd87;
$L__BB3_24:
	add.s64 	%rd128, %rd208, %rd8;
	mad.lo.s64 	%rd129, %rd128, %rd88, %rd4;
	shl.b64 	%rd130, %rd129, 2;
	add.s64 	%rd131, %rd1, %rd130;
	ld.global.f32 	%f71, [%rd131];
	fma.rn.f32 	%f19, %f71, %f14, %f17;
	ld.shared.f32 	%f72, [%r3+20];
	fma.rn.f32 	%f20, %f71, %f72, %f18;
	add.s64 	%rd37, %rd201, 3;
	or.b64  	%rd132, %rd37, %rd87;
	and.b64  	%rd133, %rd132, -4294967296;
	setp.ne.s64 	%p15, %rd133, 0;
	@%p15 bra 	$L__BB3_26;
	cvt.u32.u64 	%r53, %rd37;
	rem.u32 	%r54, %r53, %r32;
	cvt.u64.u32 	%rd209, %r54;
	bra.uni 	$L__BB3_27;
$L__BB3_26:
	rem.u64 	%rd209, %rd37, %rd87;
$L__BB3_27:
	add.s64 	%rd134, %rd209, %rd8;
	mad.lo.s64 	%rd135, %rd134, %rd88, %rd4;
	shl.b64 	%rd136, %rd135, 2;
	add.s64 	%rd137, %rd1, %rd136;
	ld.global.f32 	%f73, [%rd137];
	fma.rn.f32 	%f21, %f73, %f15, %f19;
	ld.shared.f32 	%f74, [%r3+24];
	fma.rn.f32 	%f22, %f73, %f74, %f20;
	add.s64 	%rd41, %rd201, 4;
	or.b64  	%rd138, %rd41, %rd87;
	and.b64  	%rd139, %rd138, -4294967296;
	setp.ne.s64 	%p16, %rd139, 0;
	@%p16 bra 	$L__BB3_29;
	cvt.u32.u64 	%r56, %rd41;
	rem.u32 	%r57, %r56, %r32;
	cvt.u64.u32 	%rd210, %r57;
	bra.uni 	$L__BB3_30;
$L__BB3_29:
	rem.u64 	%rd210, %rd41, %rd87;
$L__BB3_30:
	add.s64 	%rd140, %rd210, %rd8;
	mad.lo.s64 	%rd141, %rd140, %rd88, %rd4;
	shl.b64 	%rd142, %rd141, 2;
	add.s64 	%rd143, %rd1, %rd142;
	ld.global.f32 	%f75, [%rd143];
	fma.rn.f32 	%f114, %f75, %f16, %f21;
	ld.shared.f32 	%f76, [%r3+28];
	fma.rn.f32 	%f115, %f75, %f76, %f22;
	add.s64 	%rd202, %rd202, -8;
	add.s64 	%rd201, %rd201, 8;
	add.s32 	%r90, %r90, 32;
	setp.ne.s64 	%p17, %rd202, 0;
	@%p17 bra 	$L__BB3_6;
$L__BB3_31:
	setp.eq.s64 	%p18, %rd9, 0;
	@%p18 bra 	$L__BB3_60;
	and.b64  	%rd48, %rd85, 3;
	setp.lt.u64 	%p19, %rd9, 4;
	@%p19 bra 	$L__BB3_46;
	shl.b64 	%rd144, %rd5, 1;
	add.s64 	%rd49, %rd144, %rd216;
	or.b64  	%rd145, %rd49, %rd87;
	and.b64  	%rd146, %rd145, -4294967296;
	setp.ne.s64 	%p20, %rd146, 0;
	@%p20 bra 	$L__BB3_35;
	cvt.u32.u64 	%r58, %rd87;
	cvt.u32.u64 	%r59, %rd49;
	rem.u32 	%r60, %r59, %r58;
	cvt.u64.u32 	%rd212, %r60;
	bra.uni 	$L__BB3_36;
$L__BB3_35:
	rem.u64 	%rd212, %rd49, %rd87;
$L__BB3_36:
	add.s64 	%rd147, %rd212, %rd8;
	mad.lo.s64 	%rd148, %rd147, %rd88, %rd4;
	shl.b64 	%rd149, %rd148, 2;
	add.s64 	%rd150, %rd1, %rd149;
	ld.global.f32 	%f78, [%rd150];
	cvt.u32.u64 	%r61, %rd216;
	shl.b32 	%r62, %r61, 2;
	mov.u32 	%r63, shared_mem;
	add.s32 	%r5, %r63, %r62;
	ld.shared.f32 	%f79, [%r5];
	fma.rn.f32 	%f29, %f78, %f79, %f114;
	add.s32 	%r6, %r1, %r62;
	ld.shared.f32 	%f80, [%r6];
	fma.rn.f32 	%f30, %f78, %f80, %f115;
	add.s64 	%rd53, %rd49, 1;
	or.b64  	%rd151, %rd53, %rd87;
	and.b64  	%rd152, %rd151, -4294967296;
	setp.ne.s64 	%p21, %rd152, 0;
	@%p21 bra 	$L__BB3_38;
	cvt.u32.u64 	%r64, %rd87;
	cvt.u32.u64 	%r65, %rd53;
	rem.u32 	%r66, %r65, %r64;
	cvt.u64.u32 	%rd213, %r66;
	bra.uni 	$L__BB3_39;
$L__BB3_38:
	rem.u64 	%rd213, %rd53, %rd87;
$L__BB3_39:
	add.s64 	%rd153, %rd213, %rd8;
	mad.lo.s64 	%rd154, %rd153, %rd88, %rd4;
	shl.b64 	%rd155, %rd154, 2;
	add.s64 	%rd156, %rd1, %rd155;
	ld.global.f32 	%f81, [%rd156];
	ld.shared.f32 	%f82, [%r5+4];
	fma.rn.f32 	%f31, %f81, %f82, %f29;
	ld.shared.f32 	%f83, [%r6+4];
	fma.rn.f32 	%f32, %f81, %f83, %f30;
	add.s64 	%rd57, %rd49, 2;
	or.b64  	%rd157, %rd57, %rd87;
	and.b64  	%rd158, %rd157, -4294967296;
	setp.ne.s64 	%p22, %rd158, 0;
	@%p22 bra 	$L__BB3_41;
	cvt.u32.u64 	%r67, %rd87;
	cvt.u32.u64 	%r68, %rd57;
	rem.u32 	%r69, %r68, %r67;
	cvt.u64.u32 	%rd214, %r69;
	bra.uni 	$L__BB3_42;
$L__BB3_41:
	rem.u64 	%rd214, %rd57, %rd87;
$L__BB3_42:
	add.s64 	%rd159, %rd214, %rd8;
	mad.lo.s64 	%rd160, %rd159, %rd88, %rd4;
	shl.b64 	%rd161, %rd160, 2;
	add.s64 	%rd162, %rd1, %rd161;
	ld.global.f32 	%f84, [%rd162];
	ld.shared.f32 	%f85, [%r5+8];
	fma.rn.f32 	%f33, %f84, %f85, %f31;
	ld.shared.f32 	%f86, [%r6+8];
	fma.rn.f32 	%f34, %f84, %f86, %f32;
	add.s64 	%rd61, %rd49, 3;
	or.b64  	%rd163, %rd61, %rd87;
	and.b64  	%rd164, %rd163, -4294967296;
	setp.ne.s64 	%p23, %rd164, 0;
	@%p23 bra 	$L__BB3_44;
	cvt.u32.u64 	%r70, %rd87;
	cvt.u32.u64 	%r71, %rd61;
	rem.u32 	%r72, %r71, %r70;
	cvt.u64.u32 	%rd215, %r72;
	bra.uni 	$L__BB3_45;
$L__BB3_44:
	rem.u64 	%rd215, %rd61, %rd87;
$L__BB3_45:
	add.s64 	%rd165, %rd215, %rd8;
	mad.lo.s64 	%rd166, %rd165, %rd88, %rd4;
	shl.b64 	%rd167, %rd166, 2;
	add.s64 	%rd168, %rd1, %rd167;
	ld.global.f32 	%f87, [%rd168];
	ld.shared.f32 	%f88, [%r5+12];
	fma.rn.f32 	%f114, %f87, %f88, %f33;
	ld.shared.f32 	%f89, [%r6+12];
	fma.rn.f32 	%f115, %f87, %f89, %f34;
	add.s64 	%rd216, %rd216, 4;
$L__BB3_46:
	setp.eq.s64 	%p24, %rd48, 0;
	@%p24 bra 	$L__BB3_60;
	shl.b64 	%rd67, %rd5, 1;
	setp.eq.s64 	%p25, %rd48, 1;
	@%p25 bra 	$L__BB3_55;
	add.s64 	%rd68, %rd67, %rd216;
	or.b64  	%rd169, %rd68, %rd87;
	and.b64  	%rd170, %rd169, -4294967296;
	setp.ne.s64 	%p26, %rd170, 0;
	@%p26 bra 	$L__BB3_50;
	cvt.u32.u64 	%r73, %rd87;
	cvt.u32.u64 	%r74, %rd68;
	rem.u32 	%r75, %r74, %r73;
	cvt.u64.u32 	%rd217, %r75;
	bra.uni 	$L__BB3_51;
$L__BB3_50:
	rem.u64 	%rd217, %rd68, %rd87;
$L__BB3_51:
	add.s64 	%rd171, %rd217, %rd8;
	mad.lo.s64 	%rd172, %rd171, %rd88, %rd4;
	shl.b64 	%rd173, %rd172, 2;
	add.s64 	%rd174, %rd1, %rd173;
	ld.global.f32 	%f91, [%rd174];
	cvt.u32.u64 	%r76, %rd216;
	shl.b32 	%r77, %r76, 2;
	mov.u32 	%r78, shared_mem;
	add.s32 	%r7, %r78, %r77;
	ld.shared.f32 	%f92, [%r7];
	fma.rn.f32 	%f41, %f91, %f92, %f114;
	add.s32 	%r8, %r1, %r77;
	ld.shared.f32 	%f93, [%r8];
	fma.rn.f32 	%f42, %f91, %f93, %f115;
	add.s64 	%rd72, %rd68, 1;
	or.b64  	%rd175, %rd72, %rd87;
	and.b64  	%rd176, %rd175, -4294967296;
	setp.ne.s64 	%p27, %rd176, 0;
	@%p27 bra 	$L__BB3_53;
	cvt.u32.u64 	%r79, %rd87;
	cvt.u32.u64 	%r80, %rd72;
	rem.u32 	%r81, %r80, %r79;
	cvt.u64.u32 	%rd218, %r81;
	bra.uni 	$L__BB3_54;
$L__BB3_53:
	rem.u64 	%rd218, %rd72, %rd87;
$L__BB3_54:
	add.s64 	%rd177, %rd218, %rd8;
	mad.lo.s64 	%rd178, %rd177, %rd88, %rd4;
	shl.b64 	%rd179, %rd178, 2;
	add.s64 	%rd180, %rd1, %rd179;
	ld.global.f32 	%f94, [%rd180];
	ld.shared.f32 	%f95, [%r7+4];
	fma.rn.f32 	%f114, %f94, %f95, %f41;
	ld.shared.f32 	%f96, [%r8+4];
	fma.rn.f32 	%f115, %f94, %f96, %f42;
	add.s64 	%rd216, %rd216, 2;
$L__BB3_55:
	and.b64  	%rd181, %rd85, 1;
	setp.eq.b64 	%p28, %rd181, 1;
	not.pred 	%p29, %p28;
	@%p29 bra 	$L__BB3_60;
	add.s64 	%rd78, %rd67, %rd216;
	or.b64  	%rd182, %rd78, %rd87;
	and.b64  	%rd183, %rd182, -4294967296;
	setp.ne.s64 	%p30, %rd183, 0;
	@%p30 bra 	$L__BB3_58;
	cvt.u32.u64 	%r82, %rd87;
	cvt.u32.u64 	%r83, %rd78;
	rem.u32 	%r84, %r83, %r82;
	cvt.u64.u32 	%rd220, %r84;
	bra.uni 	$L__BB3_59;
$L__BB3_58:
	rem.u64 	%rd220, %rd78, %rd87;
$L__BB3_59:
	add.s64 	%rd184, %rd220, %rd8;
	mad.lo.s64 	%rd185, %rd184, %rd88, %rd4;
	shl.b64 	%rd186, %rd185, 2;
	add.s64 	%rd187, %rd1, %rd186;
	ld.global.f32 	%f97, [%rd187];
	cvt.u32.u64 	%r85, %rd216;
	shl.b32 	%r86, %r85, 2;
	mov.u32 	%r87, shared_mem;
	add.s32 	%r88, %r87, %r86;
	ld.shared.f32 	%f98, [%r88];
	fma.rn.f32 	%f114, %f97, %f98, %f114;
	add.s32 	%r89, %r1, %r86;
	ld.shared.f32 	%f99, [%r89];
	fma.rn.f32 	%f115, %f97, %f99, %f115;
$L__BB3_60:
	ld.param.u64 	%rd200, [_Z11dim0_kernelPfS_PKfS1_mmmm_param_1];
	cvta.to.global.u64 	%rd188, %rd200;
	mul.lo.s64 	%rd189, %rd87, %rd3;
	mul.lo.s64 	%rd190, %rd189, %rd88;
	mad.lo.s64 	%rd191, %rd88, %rd5, %rd4;
	add.s64 	%rd192, %rd191, %rd190;
	add.s64 	%rd193, %rd6, %rd5;
	add.s64 	%rd194, %rd190, %rd4;
	mad.lo.s64 	%rd195, %rd193, %rd88, %rd194;
	shl.b64 	%rd196, %rd192, 2;
	add.s64 	%rd197, %rd188, %rd196;
	st.global.f32 	[%rd197], %f114;
	shl.b64 	%rd198, %rd195, 2;
	add.s64 	%rd199, %rd188, %rd198;
	st.global.f32 	[%rd199], %f115;
$L__BB3_61:
	ret;

}
	// .globl	_Z11dim1_kernelPfS_PKfS1_mmmm
.visible .entry _Z11dim1_kernelPfS_PKfS1_mmmm(
	.param .u64 .ptr .align 1 _Z11dim1_kernelPfS_PKfS1_mmmm_param_0,
	.param .u64 .ptr .align 1 _Z11dim1_kernelPfS_PKfS1_mmmm_param_1,
	.param .u64 .ptr .align 1 _Z11dim1_kernelPfS_PKfS1_mmmm_param_2,
	.param .u64 .ptr .align 1 _Z11dim1_kernelPfS_PKfS1_mmmm_param_3,
	.param .u64 _Z11dim1_kernelPfS_PKfS1_mmmm_param_4,
	.param .u64 _Z11dim1_kernelPfS_PKfS1_mmmm_param_5,
	.param .u64 _Z11dim1_kernelPfS_PKfS1_mmmm_param_6,
	.param .u64 _Z11dim1_kernelPfS_PKfS1_mmmm_param_7
)
{
	.reg .pred 	%p<31>;
	.reg .b32 	%r<91>;
	.reg .b32 	%f<116>;
	.reg .b64 	%rd<202>;

	ld.param.u64 	%rd89, [_Z11dim1_kernelPfS_PKfS1_mmmm_param_0];
	ld.param.u64 	%rd83, [_Z11dim1_kernelPfS_PKfS1_mmmm_param_2];
	ld.param.u64 	%rd84, [_Z11dim1_kernelPfS_PKfS1_mmmm_param_3];
	ld.param.u64 	%rd85, [_Z11dim1_kernelPfS_PKfS1_mmmm_param_4];
	ld.param.u64 	%rd86, [_Z11dim1_kernelPfS_PKfS1_mmmm_param_5];
	ld.param.u64 	%rd87, [_Z11dim1_kernelPfS_PKfS1_mmmm_param_6];
	ld.param.u64 	%rd88, [_Z11dim1_kernelPfS_PKfS1_mmmm_param_7];
	cvta.to.global.u64 	%rd1, %rd89;
	cvt.u32.u64 	%r9, %rd85;
	shl.b32 	%r10, %r9, 2;
	mov.u32 	%r90, shared_mem;
	add.s32 	%r1, %r90, %r10;
	mov.u32 	%r12, %tid.x;
	cvt.u64.u32 	%rd2, %r12;
	setp.le.u64 	%p1, %rd85, %rd2;
	@%p1 bra 	$L__BB4_2;
	cvt.u32.u64 	%r13, %rd2;
	cvta.to.global.u64 	%rd90, %rd83;
	cvta.to.global.u64 	%rd91, %rd84;
	shl.b64 	%rd92, %rd2, 2;
	add.s64 	%rd93, %rd90, %rd92;
	ld.global.f32 	%f53, [%rd93];
	shl.b32 	%r14, %r13, 2;
	mov.u32 	%r15, shared_mem;
	add.s32 	%r16, %r15, %r14;
	st.shared.f32 	[%r16], %f53;
	add.s64 	%rd94, %rd91, %rd92;
	ld.global.f32 	%f54, [%rd94];
	add.s32 	%r17, %r1, %r14;
	st.shared.f32 	[%r17], %f54;
$L__BB4_2:
	cvt.u32.u64 	%r18, %rd2;
	bar.sync 	0;
	mov.u32 	%r19, %ctaid.z;
	mov.u32 	%r20, %ntid.z;
	mov.u32 	%r21, %tid.z;
	mad.lo.s32 	%r22, %r19, %r20, %r21;
	cvt.u64.u32 	%rd3, %r22;
	mov.u32 	%r23, %ctaid.y;
	mov.u32 	%r24, %ntid.y;
	mov.u32 	%r25, %tid.y;
	mad.lo.s32 	%r26, %r23, %r24, %r25;
	cvt.u64.u32 	%rd4, %r26;
	mov.u32 	%r28, %ctaid.x;
	mov.u32 	%r29, %ntid.x;
	mad.lo.s32 	%r30, %r28, %r29, %r18;
	cvt.u64.u32 	%rd5, %r30;
	setp.le.u64 	%p2, %rd86, %rd3;
	setp.le.u64 	%p3, %rd87, %rd4;
	or.pred  	%p4, %p2, %p3;
	shr.u64 	%rd6, %rd88, 1;
	setp.le.u64 	%p5, %rd6, %rd5;
	or.pred  	%p6, %p4, %p5;
	@%p6 bra 	$L__BB4_61;
	setp.eq.s64 	%p7, %rd85, 0;
	mov.f32 	%f114, 0f00000000;
	mov.f32 	%f115, %f114;
	@%p7 bra 	$L__BB4_60;
	shl.b64 	%rd7, %rd5, 1;
	mad.lo.s64 	%rd96, %rd87, %rd3, %rd4;
	mul.lo.s64 	%rd8, %rd96, %rd88;
	and.b64  	%rd9, %rd85, 7;
	setp.lt.u64 	%p8, %rd85, 8;
	mov.f32 	%f115, 0f00000000;
	mov.b64 	%rd197, 0;
	mov.f32 	%f114, %f115;
	@%p8 bra 	$L__BB4_31;
	and.b64  	%rd197, %rd85, -8;
	add.s64 	%rd182, %rd7, 3;
	mov.f32 	%f115, 0f00000000;
	cvt.u32.u64 	%r32, %rd88;
	mov.u64 	%rd183, %rd197;
$L__BB4_6:
	.pragma "nounroll";
	add.s64 	%rd14, %rd182, -3;
	or.b64  	%rd97, %rd14, %rd88;
	and.b64  	%rd98, %rd97, -4294967296;
	setp.ne.s64 	%p9, %rd98, 0;
	@%p9 bra 	$L__BB4_8;
	cvt.u32.u64 	%r33, %rd14;
	rem.u32 	%r34, %r33, %r32;
	cvt.u64.u32 	%rd184, %r34;
	bra.uni 	$L__BB4_9;
$L__BB4_8:
	rem.u64 	%rd184, %rd14, %rd88;
$L__BB4_9:
	add.s64 	%rd99, %rd184, %rd8;
	shl.b64 	%rd100, %rd99, 2;
	add.s64 	%rd101, %rd1, %rd100;
	ld.global.f32 	%f59, [%rd101];
	ld.shared.v4.f32 	{%f60, %f3, %f4, %f5}, [%r90];
	fma.rn.f32 	%f6, %f59, %f60, %f114;
	add.s32 	%r3, %r90, %r10;
	ld.shared.f32 	%f61, [%r3];
	fma.rn.f32 	%f7, %f59, %f61, %f115;
	add.s64 	%rd18, %rd182, -2;
	or.b64  	%rd102, %rd18, %rd88;
	and.b64  	%rd103, %rd102, -4294967296;
	setp.ne.s64 	%p10, %rd103, 0;
	@%p10 bra 	$L__BB4_11;
	cvt.u32.u64 	%r38, %rd18;
	rem.u32 	%r39, %r38, %r32;
	cvt.u64.u32 	%rd185, %r39;
	bra.uni 	$L__BB4_12;
$L__BB4_11:
	rem.u64 	%rd185, %rd18, %rd88;
$L__BB4_12:
	add.s64 	%rd104, %rd185, %rd8;
	shl.b64 	%rd105, %rd104, 2;
	add.s64 	%rd106, %rd1, %rd105;
	ld.global.f32 	%f62, [%rd106];
	fma.rn.f32 	%f8, %f62, %f3, %f6;
	ld.shared.f32 	%f63, [%r3+4];
	fma.rn.f32 	%f9, %f62, %f63, %f7;
	add.s64 	%rd22, %rd182, -1;
	or.b64  	%rd107, %rd22, %rd88;
	and.b64  	%rd108, %rd107, -4294967296;
	setp.ne.s64 	%p11, %rd108, 0;
	@%p11 bra 	$L__BB4_14;
	cvt.u32.u64 	%r41, %rd22;
	rem.u32 	%r42, %r41, %r32;
	cvt.u64.u32 	%rd186, %r42;
	bra.uni 	$L__BB4_15;
$L__BB4_14:
	rem.u64 	%rd186, %rd22, %rd88;
$L__BB4_15:
	add.s64 	%rd109, %rd186, %rd8;
	shl.b64 	%rd110, %rd109, 2;
	add.s64 	%rd111, %rd1, %rd110;
	ld.global.f32 	%f64, [%rd111];
	fma.rn.f32 	%f10, %f64, %f4, %f8;
	ld.shared.f32 	%f65, [%r3+8];
	fma.rn.f32 	%f11, %f64, %f65, %f9;
	or.b64  	%rd112, %rd182, %rd88;
	and.b64  	%rd113, %rd112, -4294967296;
	setp.ne.s64 	%p12, %rd113, 0;
	@%p12 bra 	$L__BB4_17;
	cvt.u32.u64 	%r44, %rd182;
	rem.u32 	%r45, %r44, %r32;
	cvt.u64.u32 	%rd187, %r45;
	bra.uni 	$L__BB4_18;
$L__BB4_17:
	rem.u64 	%rd187, %rd182, %rd88;
$L__BB4_18:
	add.s64 	%rd114, %rd187, %rd8;
	shl.b64 	%rd115, %rd114, 2;
	add.s64 	%rd116, %rd1, %rd115;
	ld.global.f32 	%f66, [%rd116];
	fma.rn.f32 	%f12, %f66, %f5, %f10;
	ld.shared.f32 	%f67, [%r3+12];
	fma.rn.f32 	%f13, %f66, %f67, %f11;
	add.s64 	%rd29, %rd182, 1;
	or.b64  	%rd117, %rd29, %rd88;
	and.b64  	%rd118, %rd117, -4294967296;
	setp.ne.s64 	%p13, %rd118, 0;
	@%p13 bra 	$L__BB4_20;
	cvt.u32.u64 	%r47, %rd29;
	rem.u32 	%r48, %r47, %r32;
	cvt.u64.u32 	%rd188, %r48;
	bra.uni 	$L__BB4_21;
$L__BB4_20:
	rem.u64 	%rd188, %rd29, %rd88;
$L__BB4_21:
	add.s64 	%rd119, %rd188, %rd8;
	shl.b64 	%rd120, %rd119, 2;
	add.s64 	%rd121, %rd1, %rd120;
	ld.global.f32 	%f68, [%rd121];
	ld.shared.v4.f32 	{%f69, %f14, %f15, %f16}, [%r90+16];
	fma.rn.f32 	%f17, %f68, %f69, %f12;
	ld.shared.f32 	%f70, [%r3+16];
	fma.rn.f32 	%f18, %f68, %f70, %f13;
	add.s64 	%rd33, %rd182, 2;
	or.b64  	%rd122, %rd33, %rd88;
	and.b64  	%rd123, %rd122, -4294967296;
	setp.ne.s64 	%p14, %rd123, 0;
	@%p14 bra 	$L__BB4_23;
	cvt.u32.u64 	%r50, %rd33;
	rem.u32 	%r51, %r50, %r32;
	cvt.u64.u32 	%rd189, %r51;
	bra.uni 	$L__BB4_24;
$L__BB4_23:
	rem.u64 	%rd189, %rd33, %rd88;
$L__BB4_24:
	add.s64 	%rd124, %rd189, %rd8;
	shl.b64 	%rd125, %rd124, 2;
	add.s64 	%rd126, %rd1, %rd125;
	ld.global.f32 	%f71, [%rd126];
	fma.rn.f32 	%f19, %f71, %f14, %f17;
	ld.shared.f32 	%f72, [%r3+20];
	fma.rn.f32 	%f20, %f71, %f72, %f18;
	add.s64 	%rd37, %rd182, 3;
	or.b64  	%rd127, %rd37, %rd88;
	and.b64  	%rd128, %rd127, -4294967296;
	setp.ne.s64 	%p15, %rd128, 0;
	@%p15 bra 	$L__BB4_26;
	cvt.u32.u64 	%r53, %rd37;
	rem.u32 	%r54, %r53, %r32;
	cvt.u64.u32 	%rd190, %r54;
	bra.uni 	$L__BB4_27;
$L__BB4_26:
	rem.u64 	%rd190, %rd37, %rd88;
$L__BB4_27:
	add.s64 	%rd129, %rd190, %rd8;
	shl.b64 	%rd130, %rd129, 2;
	add.s64 	%rd131, %rd1, %rd130;
	ld.global.f32 	%f73, [%rd131];
	fma.rn.f32 	%f21, %f73, %f15, %f19;
	ld.shared.f32 	%f74, [%r3+24];
	fma.rn.f32 	%f22, %f73, %f74, %f20;
	add.s64 	%rd41, %rd182, 4;
	or.b64  	%rd132, %rd41, %rd88;
	and.b64  	%rd133, %rd132, -4294967296;
	setp.ne.s64 	%p16, %rd133, 0;
	@%p16 bra 	$L__BB4_29;
	cvt.u32.u64 	%r56, %rd41;
	rem.u32 	%r57, %r56, %r32;
	cvt.u64.u32 	%rd191, %r57;
	bra.uni 	$L__BB4_30;
$L__BB4_29:
	rem.u64 	%rd191, %rd41, %rd88;
$L__BB4_30:
	add.s64 	%rd134, %rd191, %rd8;
	shl.b64 	%rd135, %rd134, 2;
	add.s64 	%rd136, %rd1, %rd135;
	ld.global.f32 	%f75, [%rd136];
	fma.rn.f32 	%f114, %f75, %f16, %f21;
	ld.shared.f32 	%f76, [%r3+28];
	fma.rn.f32 	%f115, %f75, %f76, %f22;
	add.s64 	%rd183, %rd183, -8;
	add.s64 	%rd182, %rd182, 8;
	add.s32 	%r90, %r90, 32;
	setp.ne.s64 	%p17, %rd183, 0;
	@%p17 bra 	$L__BB4_6;
$L__BB4_31:
	setp.eq.s64 	%p18, %rd9, 0;
	@%p18 bra 	$L__BB4_60;
	and.b64  	%rd48, %rd85, 3;
	setp.lt.u64 	%p19, %rd9, 4;
	@%p19 bra 	$L__BB4_46;
	shl.b64 	%rd137, %rd5, 1;
	add.s64 	%rd49, %rd137, %rd197;
	or.b64  	%rd138, %rd49, %rd88;
	and.b64  	%rd139, %rd138, -4294967296;
	setp.ne.s64 	%p20, %rd139, 0;
	@%p20 bra 	$L__BB4_35;
	cvt.u32.u64 	%r58, %rd88;
	cvt.u32.u64 	%r59, %rd49;
	rem.u32 	%r60, %r59, %r58;
	cvt.u64.u32 	%rd193, %r60;
	bra.uni 	$L__BB4_36;
$L__BB4_35:
	rem.u64 	%rd193, %rd49, %rd88;
$L__BB4_36:
	add.s64 	%rd140, %rd193, %rd8;
	shl.b64 	%rd141, %rd140, 2;
	add.s64 	%rd142, %rd1, %rd141;
	ld.global.f32 	%f78, [%rd142];
	cvt.u32.u64 	%r61, %rd197;
	shl.b32 	%r62, %r61, 2;
	mov.u32 	%r63, shared_mem;
	add.s32 	%r5, %r63, %r62;
	ld.shared.f32 	%f79, [%r5];
	fma.rn.f32 	%f29, %f78, %f79, %f114;
	add.s32 	%r6, %r1, %r62;
	ld.shared.f32 	%f80, [%r6];
	fma.rn.f32 	%f30, %f78, %f80, %f115;
	add.s64 	%rd53, %rd49, 1;
	or.b64  	%rd143, %rd53, %rd88;
	and.b64  	%rd144, %rd143, -4294967296;
	setp.ne.s64 	%p21, %rd144, 0;
	@%p21 bra 	$L__BB4_38;
	cvt.u32.u64 	%r64, %rd88;
	cvt.u32.u64 	%r65, %rd53;
	rem.u32 	%r66, %r65, %r64;
	cvt.u64.u32 	%rd194, %r66;
	bra.uni 	$L__BB4_39;
$L__BB4_38:
	rem.u64 	%rd194, %rd53, %rd88;
$L__BB4_39:
	add.s64 	%rd145, %rd194, %rd8;
	shl.b64 	%rd146, %rd145, 2;
	add.s64 	%rd147, %rd1, %rd146;
	ld.global.f32 	%f81, [%rd147];
	ld.shared.f32 	%f82, [%r5+4];
	fma.rn.f32 	%f31, %f81, %f82, %f29;
	ld.shared.f32 	%f83, [%r6+4];
	fma.rn.f32 	%f32, %f81, %f83, %f30;
	add.s64 	%rd57, %rd49, 2;
	or.b64  	%rd148, %rd57, %rd88;
	and.b64  	%rd149, %rd148, -4294967296;
	setp.ne.s64 	%p22, %rd149, 0;
	@%p22 bra 	$L__BB4_41;
	cvt.u32.u64 	%r67, %rd88;
	cvt.u32.u64 	%r68, %rd57;
	rem.u32 	%r69, %r68, %r67;
	cvt.u64.u32 	%rd195, %r69;
	bra.uni 	$L__BB4_42;
$L__BB4_41:
	rem.u64 	%rd195, %rd57, %rd88;
$L__BB4_42:
	add.s64 	%rd150, %rd195, %rd8;
	shl.b64 	%rd151, %rd150, 2;
	add.s64 	%rd152, %rd1, %rd151;
	ld.global.f32 	%f84, [%rd152];
	ld.shared.f32 	%f85, [%r5+8];
	fma.rn.f32 	%f33, %f84, %f85, %f31;
	ld.shared.f32 	%f86, [%r6+8];
	fma.rn.f32 	%f34, %f84, %f86, %f32;
	add.s64 	%rd61, %rd49, 3;
	or.b64  	%rd153, %rd61, %rd88;
	and.b64  	%rd154, %rd153, -4294967296;
	setp.ne.s64 	%p23, %rd154, 0;
	@%p23 bra 	$L__BB4_44;
	cvt.u32.u64 	%r70, %rd88;
	cvt.u32.u64 	%r71, %rd61;
	rem.u32 	%r72, %r71, %r70;
	cvt.u64.u32 	%rd196, %r72;
	bra.uni 	$L__BB4_45;
$L__BB4_44:
	rem.u64 	%rd196, %rd61, %rd88;
$L__BB4_45:
	add.s64 	%rd155, %rd196, %rd8;
	shl.b64 	%rd156, %rd155, 2;
	add.s64 	%rd157, %rd1, %rd156;
	ld.global.f32 	%f87, [%rd157];
	ld.shared.f32 	%f88, [%r5+12];
	fma.rn.f32 	%f114, %f87, %f88, %f33;
	ld.shared.f32 	%f89, [%r6+12];
	fma.rn.f32 	%f115, %f87, %f89, %f34;
	add.s64 	%rd197, %rd197, 4;
$L__BB4_46:
	setp.eq.s64 	%p24, %rd48, 0;
	@%p24 bra 	$L__BB4_60;
	shl.b64 	%rd67, %rd5, 1;
	setp.eq.s64 	%p25, %rd48, 1;
	@%p25 bra 	$L__BB4_55;
	add.s64 	%rd68, %rd67, %rd197;
	or.b64  	%rd158, %rd68, %rd88;
	and.b64  	%rd159, %rd158, -4294967296;
	setp.ne.s64 	%p26, %rd159, 0;
	@%p26 bra 	$L__BB4_50;
	cvt.u32.u64 	%r73, %rd88;
	cvt.u32.u64 	%r74, %rd68;
	rem.u32 	%r75, %r74, %r73;
	cvt.u64.u32 	%rd198, %r75;
	bra.uni 	$L__BB4_51;
$L__BB4_50:
	rem.u64 	%rd198, %rd68, %rd88;
$L__BB4_51:
	add.s64 	%rd160, %rd198, %rd8;
	shl.b64 	%rd161, %rd160, 2;
	add.s64 	%rd162, %rd1, %rd161;
	ld.global.f32 	%f91, [%rd162];
	cvt.u32.u64 	%r76, %rd197;
	shl.b32 	%r77, %r76, 2;
	mov.u32 	%r78, shared_mem;
	add.s32 	%r7, %r78, %r77;
	ld.shared.f32 	%f92, [%r7];
	fma.rn.f32 	%f41, %f91, %f92, %f114;
	add.s32 	%r8, %r1, %r77;
	ld.shared.f32 	%f93, [%r8];
	fma.rn.f32 	%f42, %f91, %f93, %f115;
	add.s64 	%rd72, %rd68, 1;
	or.b64  	%rd163, %rd72, %rd88;
	and.b64  	%rd164, %rd163, -4294967296;
	setp.ne.s64 	%p27, %rd164, 0;
	@%p27 bra 	$L__BB4_53;
	cvt.u32.u64 	%r79, %rd88;
	cvt.u32.u64 	%r80, %rd72;
	rem.u32 	%r81, %r80, %r79;
	cvt.u64.u32 	%rd199, %r81;
	bra.uni 	$L__BB4_54;
$L__BB4_53:
	rem.u64 	%rd199, %rd72, %rd88;
$L__BB4_54:
	add.s64 	%rd165, %rd199, %rd8;
	shl.b64 	%rd166, %rd165, 2;
	add.s64 	%rd167, %rd1, %rd166;
	ld.global.f32 	%f94, [%rd167];
	ld.shared.f32 	%f95, [%r7+4];
	fma.rn.f32 	%f114, %f94, %f95, %f41;
	ld.shared.f32 	%f96, [%r8+4];
	fma.rn.f32 	%f115, %f94, %f96, %f42;
	add.s64 	%rd197, %rd197, 2;
$L__BB4_55:
	and.b64  	%rd168, %rd85, 1;
	setp.eq.b64 	%p28, %rd168, 1;
	not.pred 	%p29, %p28;
	@%p29 bra 	$L__BB4_60;
	add.s64 	%rd78, %rd67, %rd197;
	or.b64  	%rd169, %rd78, %rd88;
	and.b64  	%rd170, %rd169, -4294967296;
	setp.ne.s64 	%p30, %rd170, 0;
	@%p30 bra 	$L__BB4_58;
	cvt.u32.u64 	%r82, %rd88;
	cvt.u32.u64 	%r83, %rd78;
	rem.u32 	%r84, %r83, %r82;
	cvt.u64.u32 	%rd201, %r84;
	bra.uni 	$L__BB4_59;
$L__BB4_58:
	rem.u64 	%rd201, %rd78, %rd88;
$L__BB4_59:
	add.s64 	%rd171, %rd201, %rd8;
	shl.b64 	%rd172, %rd171, 2;
	add.s64 	%rd173, %rd1, %rd172;
	ld.global.f32 	%f97, [%rd173];
	cvt.u32.u64 	%r85, %rd197;
	shl.b32 	%r86, %r85, 2;
	mov.u32 	%r87, shared_mem;
	add.s32 	%r88, %r87, %r86;
	ld.shared.f32 	%f98, [%r88];
	fma.rn.f32 	%f114, %f97, %f98, %f114;
	add.s32 	%r89, %r1, %r86;
	ld.shared.f32 	%f99, [%r89];
	fma.rn.f32 	%f115, %f97, %f99, %f115;
$L__BB4_60:
	ld.param.u64 	%rd181, [_Z11dim1_kernelPfS_PKfS1_mmmm_param_1];
	mad.lo.s64 	%rd174, %rd87, %rd3, %rd4;
	mad.lo.s64 	%rd175, %rd174, %rd88, %rd5;
	cvta.to.global.u64 	%rd176, %rd181;
	shl.b64 	%rd177, %rd175, 2;
	add.s64 	%rd178, %rd176, %rd177;
	st.global.f32 	[%rd178], %f114;
	shl.b64 	%rd179, %rd6, 2;
	add.s64 	%rd180, %rd178, %rd179;
	st.global.f32 	[%rd180], %f115;
$L__BB4_61:
	ret;

}
	// .globl	_Z11dim2_kernelPfS_PKfS1_mmmm
.visible .entry _Z11dim2_kernelPfS_PKfS1_mmmm(
	.param .u64 .ptr .align 1 _Z11dim2_kernelPfS_PKfS1_mmmm_param_0,
	.param .u64 .ptr .align 1 _Z11dim2_kernelPfS_PKfS1_mmmm_param_1,
	.param .u64 .ptr .align 1 _Z11dim2_kernelPfS_PKfS1_mmmm_param_2,
	.param .u64 .ptr .align 1 _Z11dim2_kernelPfS_PKfS1_mmmm_param_3,
	.param .u64 _Z11dim2_kernelPfS_PKfS1_mmmm_param_4,
	.param .u64 _Z11dim2_kernelPfS_PKfS1_mmmm_param_5,
	.param .u64 _Z11dim2_kernelPfS_PKfS1_mmmm_param_6,
	.param .u64 _Z11dim2_kernelPfS_PKfS1_mmmm_param_7
)
{
	.reg .pred 	%p<21>;
	.reg .b32 	%r<62>;
	.reg .b32 	%f<67>;
	.reg .b64 	%rd<125>;

	ld.param.u64 	%rd52, [_Z11dim2_kernelPfS_PKfS1_mmmm_param_0];
	ld.param.u64 	%rd46, [_Z11dim2_kernelPfS_PKfS1_mmmm_param_2];
	ld.param.u64 	%rd47, [_Z11dim2_kernelPfS_PKfS1_mmmm_param_3];
	ld.param.u64 	%rd48, [_Z11dim2_kernelPfS_PKfS1_mmmm_param_4];
	ld.param.u64 	%rd49, [_Z11dim2_kernelPfS_PKfS1_mmmm_param_5];
	ld.param.u64 	%rd50, [_Z11dim2_kernelPfS_PKfS1_mmmm_param_6];
	ld.param.u64 	%rd51, [_Z11dim2_kernelPfS_PKfS1_mmmm_param_7];
	cvta.to.global.u64 	%rd1, %rd52;
	cvt.u32.u64 	%r7, %rd48;
	shl.b32 	%r8, %r7, 2;
	mov.u32 	%r61, shared_mem;
	add.s32 	%r1, %r61, %r8;
	mov.u32 	%r10, %tid.x;
	cvt.u64.u32 	%rd2, %r10;
	setp.le.u64 	%p1, %rd48, %rd2;
	@%p1 bra 	$L__BB5_2;
	cvt.u32.u64 	%r11, %rd2;
	cvta.to.global.u64 	%rd53, %rd46;
	cvta.to.global.u64 	%rd54, %rd47;
	shl.b64 	%rd55, %rd2, 2;
	add.s64 	%rd56, %rd53, %rd55;
	ld.global.f32 	%f30, [%rd56];
	shl.b32 	%r12, %r11, 2;
	mov.u32 	%r13, shared_mem;
	add.s32 	%r14, %r13, %r12;
	st.shared.f32 	[%r14], %f30;
	add.s64 	%rd57, %rd54, %rd55;
	ld.global.f32 	%f31, [%rd57];
	add.s32 	%r15, %r1, %r12;
	st.shared.f32 	[%r15], %f31;
$L__BB5_2:
	cvt.u32.u64 	%r16, %rd2;
	bar.sync 	0;
	mov.u32 	%r17, %ctaid.z;
	mov.u32 	%r18, %ntid.z;
	mov.u32 	%r19, %tid.z;
	mad.lo.s32 	%r20, %r17, %r18, %r19;
	cvt.u64.u32 	%rd3, %r20;
	mov.u32 	%r21, %ctaid.y;
	mov.u32 	%r22, %ntid.y;
	mov.u32 	%r23, %tid.y;
	mad.lo.s32 	%r24, %r21, %r22, %r23;
	cvt.u64.u32 	%rd4, %r24;
	mov.u32 	%r26, %ctaid.x;
	mov.u32 	%r27, %ntid.x;
	mad.lo.s32 	%r28, %r26, %r27, %r16;
	cvt.u64.u32 	%rd5, %r28;
	setp.le.u64 	%p2, %rd50, %rd3;
	setp.le.u64 	%p3, %rd51, %rd4;
	or.pred  	%p4, %p2, %p3;
	shr.u64 	%rd6, %rd49, 1;
	setp.le.u64 	%p5, %rd6, %rd5;
	or.pred  	%p6, %p5, %p4;
	@%p6 bra 	$L__BB5_34;
	setp.eq.s64 	%p7, %rd48, 0;
	mov.f32 	%f65, 0f00000000;
	mov.f32 	%f66, %f65;
	@%p7 bra 	$L__BB5_33;
	shl.b64 	%rd114, %rd5, 1;
	and.b64  	%rd8, %rd48, 3;
	setp.lt.u64 	%p8, %rd48, 4;
	mov.f32 	%f66, 0f00000000;
	mov.b64 	%rd123, 0;
	mov.f32 	%f65, %f66;
	@%p8 bra 	$L__BB5_19;
	and.b64  	%rd123, %rd48, -4;
	mov.f32 	%f66, 0f00000000;
	cvt.u32.u64 	%r30, %rd49;
	mov.u64 	%rd115, %rd123;
$L__BB5_6:
	.pragma "nounroll";
	or.b64  	%rd59, %rd114, %rd49;
	and.b64  	%rd60, %rd59, -4294967296;
	setp.ne.s64 	%p9, %rd60, 0;
	@%p9 bra 	$L__BB5_8;
	cvt.u32.u64 	%r31, %rd114;
	rem.u32 	%r32, %r31, %r30;
	cvt.u64.u32 	%rd116, %r32;
	bra.uni 	$L__BB5_9;
$L__BB5_8:
	rem.u64 	%rd116, %rd114, %rd49;
$L__BB5_9:
	mad.lo.s64 	%rd61, %rd116, %rd50, %rd3;
	mad.lo.s64 	%rd62, %rd61, %rd51, %rd4;
	shl.b64 	%rd63, %rd62, 2;
	add.s64 	%rd64, %rd1, %rd63;
	ld.global.f32 	%f36, [%rd64];
	ld.shared.v4.f32 	{%f37, %f3, %f4, %f5}, [%r61];
	fma.rn.f32 	%f6, %f36, %f37, %f65;
	add.s32 	%r3, %r61, %r8;
	ld.shared.f32 	%f38, [%r3];
	fma.rn.f32 	%f7, %f36, %f38, %f66;
	add.s64 	%rd15, %rd114, 1;
	or.b64  	%rd65, %rd15, %rd49;
	and.b64  	%rd66, %rd65, -4294967296;
	setp.ne.s64 	%p10, %rd66, 0;
	@%p10 bra 	$L__BB5_11;
	cvt.u32.u64 	%r36, %rd15;
	rem.u32 	%r37, %r36, %r30;
	cvt.u64.u32 	%rd117, %r37;
	bra.uni 	$L__BB5_12;
$L__BB5_11:
	rem.u64 	%rd117, %rd15, %rd49;
$L__BB5_12:
	mad.lo.s64 	%rd67, %rd117, %rd50, %rd3;
	mad.lo.s64 	%rd68, %rd67, %rd51, %rd4;
	shl.b64 	%rd69, %rd68, 2;
	add.s64 	%rd70, %rd1, %rd69;
	ld.global.f32 	%f39, [%rd70];
	fma.rn.f32 	%f8, %f39, %f3, %f6;
	ld.shared.f32 	%f40, [%r3+4];
	fma.rn.f32 	%f9, %f39, %f40, %f7;
	add.s64 	%rd19, %rd114, 2;
	or.b64  	%rd71, %rd19, %rd49;
	and.b64  	%rd72, %rd71, -4294967296;
	setp.ne.s64 	%p11, %rd72, 0;
	@%p11 bra 	$L__BB5_14;
	cvt.u32.u64 	%r39, %rd19;
	rem.u32 	%r40, %r39, %r30;
	cvt.u64.u32 	%rd118, %r40;
	bra.uni 	$L__BB5_15;
$L__BB5_14:
	rem.u64 	%rd118, %rd19, %rd49;
$L__BB5_15:
	mad.lo.s64 	%rd73, %rd118, %rd50, %rd3;
	mad.lo.s64 	%rd74, %rd73, %rd51, %rd4;
	shl.b64 	%rd75, %rd74, 2;
	add.s64 	%rd76, %rd1, %rd75;
	ld.global.f32 	%f41, [%rd76];
	fma.rn.f32 	%f10, %f41, %f4, %f8;
	ld.shared.f32 	%f42, [%r3+8];
	fma.rn.f32 	%f11, %f41, %f42, %f9;
	add.s64 	%rd23, %rd114, 3;
	or.b64  	%rd77, %rd23, %rd49;
	and.b64  	%rd78, %rd77, -4294967296;
	setp.ne.s64 	%p12, %rd78, 0;
	@%p12 bra 	$L__BB5_17;
	cvt.u32.u64 	%r42, %rd23;
	rem.u32 	%r43, %r42, %r30;
	cvt.u64.u32 	%rd119, %r43;
	bra.uni 	$L__BB5_18;
$L__BB5_17:
	rem.u64 	%rd119, %rd23, %rd49;
$L__BB5_18:
	mad.lo.s64 	%rd79, %rd119, %rd50, %rd3;
	mad.lo.s64 	%rd80, %rd79, %rd51, %rd4;
	shl.b64 	%rd81, %rd80, 2;
	add.s64 	%rd82, %rd1, %rd81;
	ld.global.f32 	%f43, [%rd82];
	fma.rn.f32 	%f65, %f43, %f5, %f10;
	ld.shared.f32 	%f44, [%r3+12];
	fma.rn.f32 	%f66, %f43, %f44, %f11;
	add.s64 	%rd115, %rd115, -4;
	add.s64 	%rd114, %rd114, 4;
	add.s32 	%r61, %r61, 16;
	setp.ne.s64 	%p13, %rd115, 0;
	@%p13 bra 	$L__BB5_6;
$L__BB5_19:
	setp.eq.s64 	%p14, %rd8, 0;
	@%p14 bra 	$L__BB5_33;
	shl.b64 	%rd30, %rd5, 1;
	setp.eq.s64 	%p15, %rd8, 1;
	@%p15 bra 	$L__BB5_28;
	add.s64 	%rd31, %rd30, %rd123;
	or.b64  	%rd83, %rd31, %rd49;
	and.b64  	%rd84, %rd83, -4294967296;
	setp.ne.s64 	%p16, %rd84, 0;
	@%p16 bra 	$L__BB5_23;
	cvt.u32.u64 	%r44, %rd49;
	cvt.u32.u64 	%r45, %rd31;
	rem.u32 	%r46, %r45, %r44;
	cvt.u64.u32 	%rd121, %r46;
	bra.uni 	$L__BB5_24;
$L__BB5_23:
	rem.u64 	%rd121, %rd31, %rd49;
$L__BB5_24:
	mad.lo.s64 	%rd85, %rd121, %rd50, %rd3;
	mad.lo.s64 	%rd86, %rd85, %rd51, %rd4;
	shl.b64 	%rd87, %rd86, 2;
	add.s64 	%rd88, %rd1, %rd87;
	ld.global.f32 	%f46, [%rd88];
	cvt.u32.u64 	%r47, %rd123;
	shl.b32 	%r48, %r47, 2;
	mov.u32 	%r49, shared_mem;
	add.s32 	%r5, %r49, %r48;
	ld.shared.f32 	%f47, [%r5];
	fma.rn.f32 	%f18, %f46, %f47, %f65;
	add.s32 	%r6, %r1, %r48;
	ld.shared.f32 	%f48, [%r6];
	fma.rn.f32 	%f19, %f46, %f48, %f66;
	add.s64 	%rd35, %rd31, 1;
	or.b64  	%rd89, %rd35, %rd49;
	and.b64  	%rd90, %rd89, -4294967296;
	setp.ne.s64 	%p17, %rd90, 0;
	@%p17 bra 	$L__BB5_26;
	cvt.u32.u64 	%r50, %rd49;
	cvt.u32.u64 	%r51, %rd35;
	rem.u32 	%r52, %r51, %r50;
	cvt.u64.u32 	%rd122, %r52;
	bra.uni 	$L__BB5_27;
$L__BB5_26:
	rem.u64 	%rd122, %rd35, %rd49;
$L__BB5_27:
	mad.lo.s64 	%rd91, %rd122, %rd50, %rd3;
	mad.lo.s64 	%rd92, %rd91, %rd51, %rd4;
	shl.b64 	%rd93, %rd92, 2;
	add.s64 	%rd94, %rd1, %rd93;
	ld.global.f32 	%f49, [%rd94];
	ld.shared.f32 	%f50, [%r5+4];
	fma.rn.f32 	%f65, %f49, %f50, %f18;
	ld.shared.f32 	%f51, [%r6+4];
	fma.rn.f32 	%f66, %f49, %f51, %f19;
	add.s64 	%rd123, %rd123, 2;
$L__BB5_28:
	and.b64  	%rd95, %rd48, 1;
	setp.eq.b64 	%p18, %rd95, 1;
	not.pred 	%p19, %p18;
	@%p19 bra 	$L__BB5_33;
	add.s64 	%rd41, %rd30, %rd123;
	or.b64  	%rd96, %rd41, %rd49;
	and.b64  	%rd97, %rd96, -4294967296;
	setp.ne.s64 	%p20, %rd97, 0;
	@%p20 bra 	$L__BB5_31;
	cvt.u32.u64 	%r53, %rd49;
	cvt.u32.u64 	%r54, %rd41;
	rem.u32 	%r55, %r54, %r53;
	cvt.u64.u32 	%rd124, %r55;
	bra.uni 	$L__BB5_32;
$L__BB5_31:
	rem.u64 	%rd124, %rd41, %rd49;
$L__BB5_32:
	mad.lo.s64 	%rd98, %rd124, %rd50, %rd3;
	mad.lo.s64 	%rd99, %rd98, %rd51, %rd4;
	shl.b64 	%rd100, %rd99, 2;
	add.s64 	%rd101, %rd1, %rd100;
	ld.global.f32 	%f52, [%rd101];
	cvt.u32.u64 	%r56, %rd123;
	shl.b32 	%r57, %r56, 2;
	mov.u32 	%r58, shared_mem;
	add.s32 	%r59, %r58, %r57;
	ld.shared.f32 	%f53, [%r59];
	fma.rn.f32 	%f65, %f52, %f53, %f65;
	add.s32 	%r60, %r1, %r57;
	ld.shared.f32 	%f54, [%r60];
	fma.rn.f32 	%f66, %f52, %f54, %f66;
$L__BB5_33:
	ld.param.u64 	%rd113, [_Z11dim2_kernelPfS_PKfS1_mmmm_param_1];
	cvta.to.global.u64 	%rd102, %rd113;
	mul.lo.s64 	%rd103, %rd50, %rd5;
	mad.lo.s64 	%rd104, %rd51, %rd3, %rd4;
	mad.lo.s64 	%rd105, %rd103, %rd51, %rd104;
	add.s64 	%rd106, %rd6, %rd5;
	mul.lo.s64 	%rd107, %rd106, %rd50;
	mad.lo.s64 	%rd108, %rd107, %rd51, %rd104;
	shl.b64 	%rd109, %rd105, 2;
	add.s64 	%rd110, %rd102, %rd109;
	st.global.f32 	[%rd110], %f65;
	shl.b64 	%rd111, %rd108, 2;
	add.s64 	%rd112, %rd102, %rd111;
	st.global.f32 	[%rd112], %f66;
$L__BB5_34:
	ret;

}


// ===== COMPILED SASS (sm_100) =====

	.target	sm_100

	.elftype	@"ET_EXEC"


//--------------------- .note.nv.tkinfo           --------------------------
	.section	.note.nv.tkinfo,"",@"SHT_NOTE"
	.sectionflags	@"SHF_NOTE_NV_TKINFO"
	.tkinfo
        /*0018*/ 	.word	0x00000002
        /*0030*/ 	.string	""
        /*0030*/ 	.string	"ptxas"
        /*0030*/ 	.string	"Cuda compilation tools, release 13.0, V13.0.88"
        /*0030*/ 	.string	"Build cuda_13.0.r13.0/compiler.36424714_0"
        /*0030*/ 	.string	"-arch sm_100 -m 64 "



//--------------------- .note.nv.cuinfo           --------------------------
	.section	.note.nv.cuinfo,"",@"SHT_NOTE"
	.sectionflags	@"SHF_NOTE_NV_CUINFO"
        /*0018*/ 	.short	0x0002
        /*001a*/ 	.short	0x0064
        /*001c*/ 	.short	0x0082
	.zero		2


//--------------------- .nv.info                  --------------------------
	.section	.nv.info,"",@"SHT_CUDA_INFO"
	.align	4


	//----- nvinfo : EIATTR_REGCOUNT
	.align		4
        /*0000*/ 	.byte	0x04, 0x2f
        /*0002*/ 	.short	(.L_1 - .L_0)
	.align		4
.L_0:
        /*0004*/ 	.word	index@(_Z7dwt_colPfS_S_S_iiii)
        /*0008*/ 	.word	0x00000020


	//----- nvinfo : EIATTR_FRAME_SIZE
	.align		4
.L_1:
        /*000c*/ 	.byte	0x04, 0x11
        /*000e*/ 	.short	(.L_3 - .L_2)
	.align		4
.L_2:
        /*0010*/ 	.word	index@(_Z7dwt_colPfS_S_S_iiii)
        /*0014*/ 	.word	0x00000000


	//----- nvinfo : EIATTR_REGCOUNT
	.align		4
.L_3:
        /*0018*/ 	.byte	0x04, 0x2f
        /*001a*/ 	.short	(.L_5 - .L_4)
	.align		4
.L_4:
        /*001c*/ 	.word	index@(_Z7dwt_rowPfS_S_S_iiii)
        /*0020*/ 	.word	0x00000020


	//----- nvinfo : EIATTR_FRAME_SIZE
	.align		4
.L_5:
        /*0024*/ 	.byte	0x04, 0x11
        /*0026*/ 	.short	(.L_7 - .L_6)
	.align		4
.L_6:
        /*0028*/ 	.word	index@(_Z7dwt_rowPfS_S_S_iiii)
        /*002c*/ 	.word	0x00000000


	//----- nvinfo : EIATTR_REGCOUNT
	.align		4
.L_7:
        /*0030*/ 	.byte	0x04, 0x2f
        /*0032*/ 	.short	(.L_9 - .L_8)
	.align		4
.L_8:
        /*0034*/ 	.word	index@(_Z9dwt_depthPfS_S_S_iiii)
        /*0038*/ 	.word	0x00000020


	//----- nvinfo : EIATTR_FRAME_SIZE
	.align		4
.L_9:
        /*003c*/ 	.byte	0x04, 0x11
        /*003e*/ 	.short	(.L_11 - .L_10)
	.align		4
.L_10:
        /*0040*/ 	.word	index@(_Z9dwt_depthPfS_S_S_iiii)
        /*0044*/ 	.word	0x00000000


	//----- nvinfo : EIATTR_REGCOUNT
	.align		4
.L_11:
        /*0048*/ 	.byte	0x04, 0x2f
        /*004a*/ 	.short	(.L_13 - .L_12)
	.align		4
.L_12:
        /*004c*/ 	.word	index@(_Z11dim0_kernelPfS_PKfS1_mmmm)
        /*0050*/ 	.word	0x00000019


	//----- nvinfo : EIATTR_FRAME_SIZE
	.align		4
.L_13:
        /*0054*/ 	.byte	0x04, 0x11
        /*0056*/ 	.short	(.L_15 - .L_14)
	.align		4
.L_14:
        /*0058*/ 	.word	index@($__internal_2_$__cuda_sm20_rem_u64)
        /*005c*/ 	.word	0x00000000


	//----- nvinfo : EIATTR_FRAME_SIZE
	.align		4
.L_15:
        /*0060*/ 	.byte	0x04, 0x11
        /*0062*/ 	.short	(.L_17 - .L_16)
	.align		4
.L_16:
        /*0064*/ 	.word	index@(_Z11dim0_kernelPfS_PKfS1_mmmm)
        /*0068*/ 	.word	0x00000000


	//----- nvinfo : EIATTR_REGCOUNT
	.align		4
.L_17:
        /*006c*/ 	.byte	0x04, 0x2f
        /*006e*/ 	.short	(.L_19 - .L_18)
	.align		4
.L_18:
        /*0070*/ 	.word	index@(_Z11dim1_kernelPfS_PKfS1_mmmm)
        /*0074*/ 	.word	0x00000020


	//----- nvinfo : EIATTR_FRAME_SIZE
	.align		4
.L_19:
        /*0078*/ 	.byte	0x04, 0x11
        /*007a*/ 	.short	(.L_21 - .L_20)
	.align		4
.L_20:
        /*007c*/ 	.word	index@($__internal_1_$__cuda_sm20_rem_u64)
        /*0080*/ 	.word	0x00000000


	//----- nvinfo : EIATTR_FRAME_SIZE
	.align		4
.L_21:
        /*0084*/ 	.byte	0x04, 0x11
        /*0086*/ 	.short	(.L_23 - .L_22)
	.align		4
.L_22:
        /*0088*/ 	.word	index@(_Z11dim1_kernelPfS_PKfS1_mmmm)
        /*008c*/ 	.word	0x00000000


	//----- nvinfo : EIATTR_REGCOUNT
	.align		4
.L_23:
        /*0090*/ 	.byte	0x04, 0x2f
        /*0092*/ 	.short	(.L_25 - .L_24)
	.align		4
.L_24:
        /*0094*/ 	.word	index@(_Z11dim2_kernelPfS_PKfS1_mmmm)
        /*0098*/ 	.word	0x0000001a


	//----- nvinfo : EIATTR_FRAME_SIZE
	.align		4
.L_25:
        /*009c*/ 	.byte	0x04, 0x11
        /*009e*/ 	.short	(.L_27 - .L_26)
	.align		4
.L_26:
        /*00a0*/ 	.word	index@($__internal_0_$__cuda_sm20_rem_u64)
        /*00a4*/ 	.word	0x00000000


	//----- nvinfo : EIATTR_FRAME_SIZE
	.align		4
.L_27:
        /*00a8*/ 	.byte	0x04, 0x11
        /*00aa*/ 	.short	(.L_29 - .L_28)
	.align		4
.L_28:
        /*00ac*/ 	.word	index@(_Z11dim2_kernelPfS_PKfS1_mmmm)
        /*00b0*/ 	.word	0x00000000


	//----- nvinfo : EIATTR_MIN_STACK_SIZE
	.align		4
.L_29:
        /*00b4*/ 	.byte	0x04, 0x12
        /*00b6*/ 	.short	(.L_31 - .L_30)
	.align		4
.L_30:
        /*00b8*/ 	.word	index@(_Z11dim2_kernelPfS_PKfS1_mmmm)
        /*00bc*/ 	.word	0x00000000


	//----- nvinfo : EIATTR_MIN_STACK_SIZE
	.align		4
.L_31:
        /*00c0*/ 	.byte	0x04, 0x12
        /*00c2*/ 	.short	(.L_33 - .L_32)
	.align		4
.L_32:
        /*00c4*/ 	.word	index@(_Z11dim1_kernelPfS_PKfS1_mmmm)
        /*00c8*/ 	.word	0x00000000


	//----- nvinfo : EIATTR_MIN_STACK_SIZE
	.align		4
.L_33:
        /*00cc*/ 	.byte	0x04, 0x12
        /*00ce*/ 	.short	(.L_35 - .L_34)
	.align		4
.L_34:
        /*00d0*/ 	.word	index@(_Z11dim0_kernelPfS_PKfS1_mmmm)
        /*00d4*/ 	.word	0x00000000


	//----- nvinfo : EIATTR_MIN_STACK_SIZE
	.align		4
.L_35:
        /*00d8*/ 	.byte	0x04, 0x12
        /*00da*/ 	.short	(.L_37 - .L_36)
	.align		4
.L_36:
        /*00dc*/ 	.word	index@(_Z9dwt_depthPfS_S_S_iiii)
        /*00e0*/ 	.word	0x00000000


	//----- nvinfo : EIATTR_MIN_STACK_SIZE
	.align		4
.L_37:
        /*00e4*/ 	.byte	0x04, 0x12
        /*00e6*/ 	.short	(.L_39 - .L_38)
	.align		4
.L_38:
        /*00e8*/ 	.word	index@(_Z7dwt_rowPfS_S_S_iiii)
        /*00ec*/ 	.word	0x00000000


	//----- nvinfo : EIATTR_MIN_STACK_SIZE
	.align		4
.L_39:
        /*00f0*/ 	.byte	0x04, 0x12
        /*00f2*/ 	.short	(.L_41 - .L_40)
	.align		4
.L_40:
        /*00f4*/ 	.word	index@(_Z7dwt_colPfS_S_S_iiii)
        /*00f8*/ 	.word	0x00000000
.L_41:


//--------------------- .nv.compat                --------------------------
	.section	.nv.compat,"",@"SHT_CUDA_COMPAT_INFO"
	.align	4
        /*0000*/ 	.byte	0x02, 0x09, 0x00, 0x00, 0x02, 0x02, 0x01, 0x00, 0x02, 0x05, 0x05, 0x00, 0x03, 0x07, 0x01, 0x01
        /*0010*/ 	.byte	0x02, 0x03, 0x00, 0x00, 0x02, 0x06, 0x01, 0x00, 0x04, 0x0b, 0x08, 0x00, 0x09, 0x00, 0x00, 0x00
        /*0020*/ 	.byte	0x00, 0x00, 0x00, 0x00


//--------------------- .nv.info._Z11dim2_kernelPfS_PKfS1_mmmm --------------------------
	.section	.nv.info._Z11dim2_kernelPfS_PKfS1_mmmm,"",@"SHT_CUDA_INFO"
	.sectionflags	@""
	.align	4


	//----- nvinfo : EIATTR_CUDA_API_VERSION
	.align		4
        /*0000*/ 	.byte	0x04, 0x37
        /*0002*/ 	.short	(.L_43 - .L_42)
.L_42:
        /*0004*/ 	.word	0x00000082


	//----- nvinfo : EIATTR_KPARAM_INFO
	.align		4
.L_43:
        /*0008*/ 	.byte	0x04, 0x17
        /*000a*/ 	.short	(.L_45 - .L_44)
.L_44:
        /*000c*/ 	.word	0x00000000
        /*0010*/ 	.short	0x0007
        /*0012*/ 	.short	0x0038
        /*0014*/ 	.byte	0x00, 0xf0, 0x21, 0x00


	//----- nvinfo : EIATTR_KPARAM_INFO
	.align		4
.L_45:
        /*0018*/ 	.byte	0x04, 0x17
        /*001a*/ 	.short	(.L_47 - .L_46)
.L_46:
        /*001c*/ 	.word	0x00000000
        /*0020*/ 	.short	0x0006
        /*0022*/ 	.short	0x0030
        /*0024*/ 	.byte	0x00, 0xf0, 0x21, 0x00


	//----- nvinfo : EIATTR_KPARAM_INFO
	.align		4
.L_47:
        /*0028*/ 	.byte	0x04, 0x17
        /*002a*/ 	.short	(.L_49 - .L_48)
.L_48:
        /*002c*/ 	.word	0x00000000
        /*0030*/ 	.short	0x0005
        /*0032*/ 	.short	0x0028
        /*0034*/ 	.byte	0x00, 0xf0, 0x21, 0x00


	//----- nvinfo : EIATTR_KPARAM_INFO
	.align		4
.L_49:
        /*0038*/ 	.byte	0x04, 0x17
        /*003a*/ 	.short	(.L_51 - .L_50)
.L_50:
        /*003c*/ 	.word	0x00000000
        /*0040*/ 	.short	0x0004
        /*0042*/ 	.short	0x0020
        /*0044*/ 	.byte	0x00, 0xf0, 0x21, 0x00


	//----- nvinfo : EIATTR_KPARAM_INFO
	.align		4
.L_51:
        /*0048*/ 	.byte	0x04, 0x17
        /*004a*/ 	.short	(.L_53 - .L_52)
.L_52:
        /*004c*/ 	.word	0x00000000
        /*0050*/ 	.short	0x0003
        /*0052*/ 	.short	0x0018
        /*0054*/ 	.byte	0x00, 0xf5, 0x21, 0x00


	//----- nvinfo : EIATTR_KPARAM_INFO
	.align		4
.L_53:
        /*0058*/ 	.byte	0x04, 0x17
        /*005a*/ 	.short	(.L_55 - .L_54)
.L_54:
        /*005c*/ 	.word	0x00000000
        /*0060*/ 	.short	0x0002
        /*0062*/ 	.short	0x0010
        /*0064*/ 	.byte	0x00, 0xf5, 0x21, 0x00


	//----- nvinfo : EIATTR_KPARAM_INFO
	.align		4
.L_55:
        /*0068*/ 	.byte	0x04, 0x17
        /*006a*/ 	.short	(.L_57 - .L_56)
.L_56:
        /*006c*/ 	.word	0x00000000
        /*0070*/ 	.short	0x0001
        /*0072*/ 	.short	0x0008
        /*0074*/ 	.byte	0x00, 0xf5, 0x21, 0x00


	//----- nvinfo : EIATTR_KPARAM_INFO
	.align		4
.L_57:
        /*0078*/ 	.byte	0x04, 0x17
        /*007a*/ 	.short	(.L_59 - .L_58)
.L_58:
        /*007c*/ 	.word	0x00000000
        /*0080*/ 	.short	0x0000
        /*0082*/ 	.short	0x0000
        /*0084*/ 	.byte	0x00, 0xf5, 0x21, 0x00


	//----- nvinfo : EIATTR_SPARSE_MMA_MASK
	.align		4
.L_59:
        /*0088*/ 	.byte	0x03, 0x50
        /*008a*/ 	.short	0x0000


	//----- nvinfo : EIATTR_MAXREG_COUNT
	.align		4
        /*008c*/ 	.byte	0x03, 0x1b
        /*008e*/ 	.short	0x00ff


	//----- nvinfo : EIATTR_NUM_BARRIERS
	.align		4
        /*0090*/ 	.byte	0x02, 0x4c
        /*0092*/ 	.byte	0x01
	.zero		1


	//----- nvinfo : EIATTR_MERCURY_ISA_VERSION
	.align		4
        /*0094*/ 	.byte	0x03, 0x5f
        /*0096*/ 	.short	0x0101


	//----- nvinfo : EIATTR_VRC_CTA_INIT_COUNT
	.align		4
        /*0098*/ 	.byte	0x02, 0x4a
	.zero		1
	.zero		1


	//----- nvinfo : EIATTR_EXIT_INSTR_OFFSETS
	.align		4
        /*009c*/ 	.byte	0x04, 0x1c
        /*009e*/ 	.short	(.L_61 - .L_60)


	//   ....[0]....
.L_60:
        /*00a0*/ 	.word	0x00000300


	//   ....[1]....
        /*00a4*/ 	.word	0x00001eb0


	//----- nvinfo : EIATTR_CRS_STACK_SIZE
	.align		4
.L_61:
        /*00a8*/ 	.byte	0x04, 0x1e
        /*00aa*/ 	.short	(.L_63 - .L_62)
.L_62:
        /*00ac*/ 	.word	0x00000000


	//----- nvinfo : EIATTR_CBANK_PARAM_SIZE
	.align		4
.L_63:
        /*00b0*/ 	.byte	0x03, 0x19
        /*00b2*/ 	.short	0x0040


	//----- nvinfo : EIATTR_PARAM_CBANK
	.align		4
        /*00b4*/ 	.byte	0x04, 0x0a
        /*00b6*/ 	.short	(.L_65 - .L_64)
	.align		4
.L_64:
        /*00b8*/ 	.word	index@(.nv.constant0._Z11dim2_kernelPfS_PKfS1_mmmm)
        /*00bc*/ 	.short	0x0380
        /*00be*/ 	.short	0x0040


	//----- nvinfo : EIATTR_SW_WAR
	.align		4
.L_65:
        /*00c0*/ 	.byte	0x04, 0x36
        /*00c2*/ 	.short	(.L_67 - .L_66)
.L_66:
        /*00c4*/ 	.word	0x00000008
.L_67:


//--------------------- .nv.info._Z11dim1_kernelPfS_PKfS1_mmmm --------------------------
	.section	.nv.info._Z11dim1_kernelPfS_PKfS1_mmmm,"",@"SHT_CUDA_INFO"
	.sectionflags	@""
	.align	4


	//----- nvinfo : EIATTR_CUDA_API_VERSION
	.align		4
        /*0000*/ 	.byte	0x04, 0x37
        /*0002*/ 	.short	(.L_69 - .L_68)
.L_68:
        /*0004*/ 	.word	0x00000082


	//----- nvinfo : EIATTR_KPARAM_INFO
	.align		4
.L_69:
        /*0008*/ 	.byte	0x04, 0x17
        /*000a*/ 	.short	(.L_71 - .L_70)
.L_70:
        /*000c*/ 	.word	0x00000000
        /*0010*/ 	.short	0x0007
        /*0012*/ 	.short	0x0038
        /*0014*/ 	.byte	0x00, 0xf0, 0x21, 0x00


	//----- nvinfo : EIATTR_KPARAM_INFO
	.align		4
.L_71:
        /*0018*/ 	.byte	0x04, 0x17
        /*001a*/ 	.short	(.L_73 - .L_72)
.L_72:
        /*001c*/ 	.word	0x00000000
        /*0020*/ 	.short	0x0006
        /*0022*/ 	.short	0x0030
        /*0024*/ 	.byte	0x00, 0xf0, 0x21, 0x00


	//----- nvinfo : EIATTR_KPARAM_INFO
	.align		4
.L_73:
        /*0028*/ 	.byte	0x04, 0x17
        /*002a*/ 	.short	(.L_75 - .L_74)
.L_74:
        /*002c*/ 	.word	0x00000000
        /*0030*/ 	.short	0x0005
        /*0032*/ 	.short	0x0028
        /*0034*/ 	.byte	0x00, 0xf0, 0x21, 0x00


	//----- nvinfo : EIATTR_KPARAM_INFO
	.align		4
.L_75:
        /*0038*/ 	.byte	0x04, 0x17
        /*003a*/ 	.short	(.L_77 - .L_76)
.L_76:
        /*003c*/ 	.word	0x00000000
        /*0040*/ 	.short	0x0004
        /*0042*/ 	.short	0x0020
        /*0044*/ 	.byte	0x00, 0xf0, 0x21, 0x00


	//----- nvinfo : EIATTR_KPARAM_INFO
	.align		4
.L_77:
        /*0048*/ 	.byte	0x04, 0x17
        /*004a*/ 	.short	(.L_79 - .L_78)
.L_78:
        /*004c*/ 	.word	0x00000000
        /*0050*/ 	.short	0x0003
        /*0052*/ 	.short	0x0018
        /*0054*/ 	.byte	0x00, 0xf5, 0x21, 0x00


	//----- nvinfo : EIATTR_KPARAM_INFO
	.align		4
.L_79:
        /*0058*/ 	.byte	0x04, 0x17
        /*005a*/ 	.short	(.L_81 - .L_80)
.L_80:
        /*005c*/ 	.word	0x00000000
        /*0060*/ 	.short	0x0002
        /*0062*/ 	.short	0x0010
        /*0064*/ 	.byte	0x00, 0xf5, 0x21, 0x00


	//----- nvinfo : EIATTR_KPARAM_INFO
	.align		4
.L_81:
        /*0068*/ 	.byte	0x04, 0x17
        /*006a*/ 	.short	(.L_83 - .L_82)
.L_82:
        /*006c*/ 	.word	0x00000000
        /*0070*/ 	.short	0x0001
        /*0072*/ 	.short	0x0008
        /*0074*/ 	.byte	0x00, 0xf5, 0x21, 0x00


	//----- nvinfo : EIATTR_KPARAM_INFO
	.align		4
.L_83:
        /*0078*/ 	.byte	0x04, 0x17
        /*007a*/ 	.short	(.L_85 - .L_84)
.L_84:
        /*007c*/ 	.word	0x00000000
        /*0080*/ 	.short	0x0000
        /*0082*/ 	.short	0x0000
        /*0084*/ 	.byte	0x00, 0xf5, 0x21, 0x00


	//----- nvinfo : EIATTR_SPARSE_MMA_MASK
	.align		4
.L_85:
        /*0088*/ 	.byte	0x03, 0x50
        /*008a*/ 	.short	0x0000


	//----- nvinfo : EIATTR_MAXREG_COUNT
	.align		4
        /*008c*/ 	.byte	0x03, 0x1b
        /*008e*/ 	.short	0x00ff


	//----- nvinfo : EIATTR_NUM_BARRIERS
	.align		4
        /*0090*/ 	.byte	0x02, 0x4c
        /*0092*/ 	.byte	0x01
	.zero		1


	//----- nvinfo : EIATTR_MERCURY_ISA_VERSION
	.align		4
        /*0094*/ 	.byte	0x03, 0x5f
        /*0096*/ 	.short	0x0101


	//----- nvinfo : EIATTR_VRC_CTA_INIT_COUNT
	.align		4
        /*0098*/ 	.byte	0x02, 0x4a
	.zero		1
	.zero		1


	//----- nvinfo : EIATTR_EXIT_INSTR_OFFSETS
	.align		4
        /*009c*/ 	.byte	0x04, 0x1c
        /*009e*/ 	.short	(.L_87 - .L_86)


	//   ....[0]....
.L_86:
        /*00a0*/ 	.word	0x00000300


	//   ....[1]....
        /*00a4*/ 	.word	0x00003170


	//----- nvinfo : EIATTR_CRS_STACK_SIZE
	.align		4
.L_87:
        /*00a8*/ 	.byte	0x04, 0x1e
        /*00aa*/ 	.short	(.L_89 - .L_88)
.L_88:
        /*00ac*/ 	.word	0x00000000


	//----- nvinfo : EIATTR_CBANK_PARAM_SIZE
	.align		4
.L_89:
        /*00b0*/ 	.byte	0x03, 0x19
        /*00b2*/ 	.short	0x0040


	//----- nvinfo : EIATTR_PARAM_CBANK
	.align		4
        /*00b4*/ 	.byte	0x04, 0x0a
        /*00b6*/ 	.short	(.L_91 - .L_90)
	.align		4
.L_90:
        /*00b8*/ 	.word	index@(.nv.constant0._Z11dim1_kernelPfS_PKfS1_mmmm)
        /*00bc*/ 	.short	0x0380
        /*00be*/ 	.short	0x0040


	//----- nvinfo : EIATTR_SW_WAR
	.align		4
.L_91:
        /*00c0*/ 	.byte	0x04, 0x36
        /*00c2*/ 	.short	(.L_93 - .L_92)
.L_92:
        /*00c4*/ 	.word	0x00000008
.L_93:


//--------------------- .nv.info._Z11dim0_kernelPfS_PKfS1_mmmm --------------------------
	.section	.nv.info._Z11dim0_kernelPfS_PKfS1_mmmm,"",@"SHT_CUDA_INFO"
	.sectionflags	@""
	.align	4


	//----- nvinfo : EIATTR_CUDA_API_VERSION
	.align		4
        /*0000*/ 	.byte	0x04, 0x37
        /*0002*/ 	.short	(.L_95 - .L_94)
.L_94:
        /*0004*/ 	.word	0x00000082


	//----- nvinfo : EIATTR_KPARAM_INFO
	.align		4
.L_95:
        /*0008*/ 	.byte	0x04, 0x17
        /*000a*/ 	.short	(.L_97 - .L_96)
.L_96:
        /*000c*/ 	.word	0x00000000
        /*0010*/ 	.short	0x0007
        /*0012*/ 	.short	0x0038
        /*0014*/ 	.byte	0x00, 0xf0, 0x21, 0x00


	//----- nvinfo : EIATTR_KPARAM_INFO
	.align		4
.L_97:
        /*0018*/ 	.byte	0x04, 0x17
        /*001a*/ 	.short	(.L_99 - .L_98)
.L_98:
        /*001c*/ 	.word	0x00000000
        /*0020*/ 	.short	0x0006
        /*0022*/ 	.short	0x0030
        /*0024*/ 	.byte	0x00, 0xf0, 0x21, 0x00


	//----- nvinfo : EIATTR_KPARAM_INFO
	.align		4
.L_99:
        /*0028*/ 	.byte	0x04, 0x17
        /*002a*/ 	.short	(.L_101 - .L_100)
.L_100:
        /*002c*/ 	.word	0x00000000
        /*0030*/ 	.short	0x0005
        /*0032*/ 	.short	0x0028
        /*0034*/ 	.byte	0x00, 0xf0, 0x21, 0x00


	//----- nvinfo : EIATTR_KPARAM_INFO
	.align		4
.L_101:
        /*0038*/ 	.byte	0x04, 0x17
        /*003a*/ 	.short	(.L_103 - .L_102)
.L_102:
        /*003c*/ 	.word	0x00000000
        /*0040*/ 	.short	0x0004
        /*0042*/ 	.short	0x0020
        /*0044*/ 	.byte	0x00, 0xf0, 0x21, 0x00


	//----- nvinfo : EIATTR_KPARAM_INFO
	.align		4
.L_103:
        /*0048*/ 	.byte	0x04, 0x17
        /*004a*/ 	.short	(.L_105 - .L_104)
.L_104:
        /*004c*/ 	.word	0x00000000
        /*0050*/ 	.short	0x0003
        /*0052*/ 	.short	0x0018
        /*0054*/ 	.byte	0x00, 0xf5, 0x21, 0x00


	//----- nvinfo : EIATTR_KPARAM_INFO
	.align		4
.L_105:
        /*0058*/ 	.byte	0x04, 0x17
        /*005a*/ 	.short	(.L_107 - .L_106)
.L_106:
        /*005c*/ 	.word	0x00000000
        /*0060*/ 	.short	0x0002
        /*0062*/ 	.short	0x0010
        /*0064*/ 	.byte	0x00, 0xf5, 0x21, 0x00


	//----- nvinfo : EIATTR_KPARAM_INFO
	.align		4
.L_107:
        /*0068*/ 	.byte	0x04, 0x17
        /*006a*/ 	.short	(.L_109 - .L_108)
.L_108:
        /*006c*/ 	.word	0x00000000
        /*0070*/ 	.short	0x0001
        /*0072*/ 	.short	0x0008
        /*0074*/ 	.byte	0x00, 0xf5, 0x21, 0x00


	//----- nvinfo : EIATTR_KPARAM_INFO
	.align		4
.L_109:
        /*0078*/ 	.byte	0x04, 0x17
        /*007a*/ 	.short	(.L_111 - .L_110)
.L_110:
        /*007c*/ 	.word	0x00000000
        /*0080*/ 	.short	0x0000
        /*0082*/ 	.short	0x0000
        /*0084*/ 	.byte	0x00, 0xf5, 0x21, 0x00


	//----- nvinfo : EIATTR_SPARSE_MMA_MASK
	.align		4
.L_111:
        /*0088*/ 	.byte	0x03, 0x50
        /*008a*/ 	.short	0x0000


	//----- nvinfo : EIATTR_MAXREG_COUNT
	.align		4
        /*008c*/ 	.byte	0x03, 0x1b
        /*008e*/ 	.short	0x00ff


	//----- nvinfo : EIATTR_NUM_BARRIERS
	.align		4
        /*0090*/ 	.byte	0x02, 0x4c
        /*0092*/ 	.byte	0x01
	.zero		1


	//----- nvinfo : EIATTR_MERCURY_ISA_VERSION
	.align		4
        /*0094*/ 	.byte	0x03, 0x5f
        /*0096*/ 	.short	0x0101


	//----- nvinfo : EIATTR_VRC_CTA_INIT_COUNT
	.align		4
        /*0098*/ 	.byte	0x02, 0x4a
	.zero		1
	.zero		1


	//----- nvinfo : EIATTR_EXIT_INSTR_OFFSETS
	.align		4
        /*009c*/ 	.byte	0x04, 0x1c
        /*009e*/ 	.short	(.L_113 - .L_112)


	//   ....[0]....
.L_112:
        /*00a0*/ 	.word	0x000002f0


	//   ....[1]....
        /*00a4*/ 	.word	0x00003540


	//----- nvinfo : EIATTR_CRS_STACK_SIZE
	.align		4
.L_113:
        /*00a8*/ 	.byte	0x04, 0x1e
        /*00aa*/ 	.short	(.L_115 - .L_114)
.L_114:
        /*00ac*/ 	.word	0x00000000


	//----- nvinfo : EIATTR_CBANK_PARAM_SIZE
	.align		4
.L_115:
        /*00b0*/ 	.byte	0x03, 0x19
        /*00b2*/ 	.short	0x0040


	//----- nvinfo : EIATTR_PARAM_CBANK
	.align		4
        /*00b4*/ 	.byte	0x04, 0x0a
        /*00b6*/ 	.short	(.L_117 - .L_116)
	.align		4
.L_116:
        /*00b8*/ 	.word	index@(.nv.constant0._Z11dim0_kernelPfS_PKfS1_mmmm)
        /*00bc*/ 	.short	0x0380
        /*00be*/ 	.short	0x0040


	//----- nvinfo : EIATTR_SW_WAR
	.align		4
.L_117:
        /*00c0*/ 	.byte	0x04, 0x36
        /*00c2*/ 	.short	(.L_119 - .L_118)
.L_118:
        /*00c4*/ 	.word	0x00000008
.L_119:


//--------------------- .nv.info._Z9dwt_depthPfS_S_S_iiii --------------------------
	.section	.nv.info._Z9dwt_depthPfS_S_S_iiii,"",@"SHT_CUDA_INFO"
	.sectionflags	@""
	.align	4


	//----- nvinfo : EIATTR_CUDA_API_VERSION
	.align		4
        /*0000*/ 	.byte	0x04, 0x37
        /*0002*/ 	.short	(.L_121 - .L_120)
.L_120:
        /*0004*/ 	.word	0x00000082


	//----- nvinfo : EIATTR_KPARAM_INFO
	.align		4
.L_121:
        /*0008*/ 	.byte	0x04, 0x17
        /*000a*/ 	.short	(.L_123 - .L_122)
.L_122:
        /*000c*/ 	.word	0x00000000
        /*0010*/ 	.short	0x0007
        /*0012*/ 	.short	0x002c
        /*0014*/ 	.byte	0x00, 0xf0, 0x11, 0x00


	//----- nvinfo : EIATTR_KPARAM_INFO
	.align		4
.L_123:
        /*0018*/ 	.byte	0x04, 0x17
        /*001a*/ 	.short	(.L_125 - .L_124)
.L_124:
        /*001c*/ 	.word	0x00000000
        /*0020*/ 	.short	0x0006
        /*0022*/ 	.short	0x0028
        /*0024*/ 	.byte	0x00, 0xf0, 0x11, 0x00


	//----- nvinfo : EIATTR_KPARAM_INFO
	.align		4
.L_125:
        /*0028*/ 	.byte	0x04, 0x17
        /*002a*/ 	.short	(.L_127 - .L_126)
.L_126:
        /*002c*/ 	.word	0x00000000
        /*0030*/ 	.short	0x0005
        /*0032*/ 	.short	0x0024
        /*0034*/ 	.byte	0x00, 0xf0, 0x11, 0x00


	//----- nvinfo : EIATTR_KPARAM_INFO
	.align		4
.L_127:
        /*0038*/ 	.byte	0x04, 0x17
        /*003a*/ 	.short	(.L_129 - .L_128)
.L_128:
        /*003c*/ 	.word	0x00000000
        /*0040*/ 	.short	0x0004
        /*0042*/ 	.short	0x0020
        /*0044*/ 	.byte	0x00, 0xf0, 0x11, 0x00


	//----- nvinfo : EIATTR_KPARAM_INFO
	.align		4
.L_129:
        /*0048*/ 	.byte	0x04, 0x17
        /*004a*/ 	.short	(.L_131 - .L_130)
.L_130:
        /*004c*/ 	.word	0x00000000
        /*0050*/ 	.short	0x0003
        /*0052*/ 	.short	0x0018
        /*0054*/ 	.byte	0x00, 0xf5, 0x21, 0x00


	//----- nvinfo : EIATTR_KPARAM_INFO
	.align		4
.L_131:
        /*0058*/ 	.byte	0x04, 0x17
        /*005a*/ 	.short	(.L_133 - .L_132)
.L_132:
        /*005c*/ 	.word	0x00000000
        /*0060*/ 	.short	0x0002
        /*0062*/ 	.short	0x0010
        /*0064*/ 	.byte	0x00, 0xf5, 0x21, 0x00


	//----- nvinfo : EIATTR_KPARAM_INFO
	.align		4
.L_133:
        /*0068*/ 	.byte	0x04, 0x17
        /*006a*/ 	.short	(.L_135 - .L_134)
.L_134:
        /*006c*/ 	.word	0x00000000
        /*0070*/ 	.short	0x0001
        /*0072*/ 	.short	0x0008
        /*0074*/ 	.byte	0x00, 0xf5, 0x21, 0x00


	//----- nvinfo : EIATTR_KPARAM_INFO
	.align		4
.L_135:
        /*0078*/ 	.byte	0x04, 0x17
        /*007a*/ 	.short	(.L_137 - .L_136)
.L_136:
        /*007c*/ 	.word	0x00000000
        /*0080*/ 	.short	0x0000
        /*0082*/ 	.short	0x0000
        /*0084*/ 	.byte	0x00, 0xf5, 0x21, 0x00


	//----- nvinfo : EIATTR_SPARSE_MMA_MASK
	.align		4
.L_137:
        /*0088*/ 	.byte	0x03, 0x50
        /*008a*/ 	.short	0x0000


	//----- nvinfo : EIATTR_MAXREG_COUNT
	.align		4
        /*008c*/ 	.byte	0x03, 0x1b
        /*008e*/ 	.short	0x00ff


	//----- nvinfo : EIATTR_MERCURY_ISA_VERSION
	.align		4
        /*0090*/ 	.byte	0x03, 0x5f
        /*0092*/ 	.short	0x0101


	//----- nvinfo : EIATTR_VRC_CTA_INIT_COUNT
	.align		4
        /*0094*/ 	.byte	0x02, 0x4a
	.zero		1
	.zero		1


	//----- nvinfo : EIATTR_EXIT_INSTR_OFFSETS
	.align		4
        /*0098*/ 	.byte	0x04, 0x1c
        /*009a*/ 	.short	(.L_139 - .L_138)


	//   ....[0]....
.L_138:
        /*009c*/ 	.word	0x00000150


	//   ....[1]....
        /*00a0*/ 	.word	0x00000eb0


	//----- nvinfo : EIATTR_CBANK_PARAM_SIZE
	.align		4
.L_139:
        /*00a4*/ 	.byte	0x03, 0x19
        /*00a6*/ 	.short	0x0030


	//----- nvinfo : EIATTR_PARAM_CBANK
	.align		4
        /*00a8*/ 	.byte	0x04, 0x0a
        /*00aa*/ 	.short	(.L_141 - .L_140)
	.align		4
.L_140:
        /*00ac*/ 	.word	index@(.nv.constant0._Z9dwt_depthPfS_S_S_iiii)
        /*00b0*/ 	.short	0x0380
        /*00b2*/ 	.short	0x0030


	//----- nvinfo : EIATTR_SW_WAR
	.align		4
.L_141:
        /*00b4*/ 	.byte	0x04, 0x36
        /*00b6*/ 	.short	(.L_143 - .L_142)
.L_142:
        /*00b8*/ 	.word	0x00000008
.L_143:


//--------------------- .nv.info._Z7dwt_rowPfS_S_S_iiii --------------------------
	.section	.nv.info._Z7dwt_rowPfS_S_S_iiii,"",@"SHT_CUDA_INFO"
	.sectionflags	@""
	.align	4


	//----- nvinfo : EIATTR_CUDA_API_VERSION
	.align		4
        /*0000*/ 	.byte	0x04, 0x37
        /*0002*/ 	.short	(.L_145 - .L_144)
.L_144:
        /*0004*/ 	.word	0x00000082


	//----- nvinfo : EIATTR_KPARAM_INFO
	.align		4
.L_145:
        /*0008*/ 	.byte	0x04, 0x17
        /*000a*/ 	.short	(.L_147 - .L_146)
.L_146:
        /*000c*/ 	.word	0x00000000
        /*0010*/ 	.short	0x0007
        /*0012*/ 	.short	0x002c
        /*0014*/ 	.byte	0x00, 0xf0, 0x11, 0x00


	//----- nvinfo : EIATTR_KPARAM_INFO
	.align		4
.L_147:
        /*0018*/ 	.byte	0x04, 0x17
        /*001a*/ 	.short	(.L_149 - .L_148)
.L_148:
        /*001c*/ 	.word	0x00000000
        /*0020*/ 	.short	0x0006
        /*0022*/ 	.short	0x0028
        /*0024*/ 	.byte	0x00, 0xf0, 0x11, 0x00


	//----- nvinfo : EIATTR_KPARAM_INFO
	.align		4
.L_149:
        /*0028*/ 	.byte	0x04, 0x17
        /*002a*/ 	.short	(.L_151 - .L_150)
.L_150:
        /*002c*/ 	.word	0x00000000
        /*0030*/ 	.short	0x0005
        /*0032*/ 	.short	0x0024
        /*0034*/ 	.byte	0x00, 0xf0, 0x11, 0x00


	//----- nvinfo : EIATTR_KPARAM_INFO
	.align		4
.L_151:
        /*0038*/ 	.byte	0x04, 0x17
        /*003a*/ 	.short	(.L_153 - .L_152)
.L_152:
        /*003c*/ 	.word	0x00000000
        /*0040*/ 	.short	0x0004
        /*0042*/ 	.short	0x0020
        /*0044*/ 	.byte	0x00, 0xf0, 0x11, 0x00


	//----- nvinfo : EIATTR_KPARAM_INFO
	.align		4
.L_153:
        /*0048*/ 	.byte	0x04, 0x17
        /*004a*/ 	.short	(.L_155 - .L_154)
.L_154:
        /*004c*/ 	.word	0x00000000
        /*0050*/ 	.short	0x0003
        /*0052*/ 	.short	0x0018
        /*0054*/ 	.byte	0x00, 0xf5, 0x21, 0x00


	//----- nvinfo : EIATTR_KPARAM_INFO
	.align		4
.L_155:
        /*0058*/ 	.byte	0x04, 0x17
        /*005a*/ 	.short	(.L_157 - .L_156)
.L_156:
        /*005c*/ 	.word	0x00000000
        /*0060*/ 	.short	0x0002
        /*0062*/ 	.short	0x0010
        /*0064*/ 	.byte	0x00, 0xf5, 0x21, 0x00


	//----- nvinfo : EIATTR_KPARAM_INFO
	.align		4
.L_157:
        /*0068*/ 	.byte	0x04, 0x17
        /*006a*/ 	.short	(.L_159 - .L_158)
.L_158:
        /*006c*/ 	.word	0x00000000
        /*0070*/ 	.short	0x0001
        /*0072*/ 	.short	0x0008
        /*0074*/ 	.byte	0x00, 0xf5, 0x21, 0x00


	//----- nvinfo : EIATTR_KPARAM_INFO
	.align		4
.L_159:
        /*0078*/ 	.byte	0x04, 0x17
        /*007a*/ 	.short	(.L_161 - .L_160)
.L_160:
        /*007c*/ 	.word	0x00000000
        /*0080*/ 	.short	0x0000
        /*0082*/ 	.short	0x0000
        /*0084*/ 	.byte	0x00, 0xf5, 0x21, 0x00


	//----- nvinfo : EIATTR_SPARSE_MMA_MASK
	.align		4
.L_161:
        /*0088*/ 	.byte	0x03, 0x50
        /*008a*/ 	.short	0x0000


	//----- nvinfo : EIATTR_MAXREG_COUNT
	.align		4
        /*008c*/ 	.byte	0x03, 0x1b
        /*008e*/ 	.short	0x00ff


	//----- nvinfo : EIATTR_MERCURY_ISA_VERSION
	.align		4
        /*0090*/ 	.byte	0x03, 0x5f
        /*0092*/ 	.short	0x0101


	//----- nvinfo : EIATTR_VRC_CTA_INIT_COUNT
	.align		4
        /*0094*/ 	.byte	0x02, 0x4a
	.zero		1
	.zero		1


	//----- nvinfo : EIATTR_EXIT_INSTR_OFFSETS
	.align		4
        /*0098*/ 	.byte	0x04, 0x1c
        /*009a*/ 	.short	(.L_163 - .L_162)


	//   ....[0]....
.L_162:
        /*009c*/ 	.word	0x00000150


	//   ....[1]....
        /*00a0*/ 	.word	0x00000c50


	//----- nvinfo : EIATTR_CBANK_PARAM_SIZE
	.align		4
.L_163:
        /*00a4*/ 	.byte	0x03, 0x19
        /*00a6*/ 	.short	0x0030


	//----- nvinfo : EIATTR_PARAM_CBANK
	.align		4
        /*00a8*/ 	.byte	0x04, 0x0a
        /*00aa*/ 	.short	(.L_165 - .L_164)
	.align		4
.L_164:
        /*00ac*/ 	.word	index@(.nv.constant0._Z7dwt_rowPfS_S_S_iiii)
        /*00b0*/ 	.short	0x0380
        /*00b2*/ 	.short	0x0030


	//----- nvinfo : EIATTR_SW_WAR
	.align		4
.L_165:
        /*00b4*/ 	.byte	0x04, 0x36
        /*00b6*/ 	.short	(.L_167 - .L_166)
.L_166:
        /*00b8*/ 	.word	0x00000008
.L_167:


//--------------------- .nv.info._Z7dwt_colPfS_S_S_iiii --------------------------
	.section	.nv.info._Z7dwt_colPfS_S_S_iiii,"",@"SHT_CUDA_INFO"
	.sectionflags	@""
	.align	4


	//----- nvinfo : EIATTR_CUDA_API_VERSION
	.align		4
        /*0000*/ 	.byte	0x04, 0x37
        /*0002*/ 	.short	(.L_169 - .L_168)
.L_168:
        /*0004*/ 	.word	0x00000082


	//----- nvinfo : EIATTR_KPARAM_INFO
	.align		4
.L_169:
        /*0008*/ 	.byte	0x04, 0x17
        /*000a*/ 	.short	(.L_171 - .L_170)
.L_170:
        /*000c*/ 	.word	0x00000000
        /*0010*/ 	.short	0x0007
        /*0012*/ 	.short	0x002c
        /*0014*/ 	.byte	0x00, 0xf0, 0x11, 0x00


	//----- nvinfo : EIATTR_KPARAM_INFO
	.align		4
.L_171:
        /*0018*/ 	.byte	0x04, 0x17
        /*001a*/ 	.short	(.L_173 - .L_172)
.L_172:
        /*001c*/ 	.word	0x00000000
        /*0020*/ 	.short	0x0006
        /*0022*/ 	.short	0x0028
        /*0024*/ 	.byte	0x00, 0xf0, 0x11, 0x00


	//----- nvinfo : EIATTR_KPARAM_INFO
	.align		4
.L_173:
        /*0028*/ 	.byte	0x04, 0x17
        /*002a*/ 	.short	(.L_175 - .L_174)
.L_174:
        /*002c*/ 	.word	0x00000000
        /*0030*/ 	.short	0x0005
        /*0032*/ 	.short	0x0024
        /*0034*/ 	.byte	0x00, 0xf0, 0x11, 0x00


	//----- nvinfo : EIATTR_KPARAM_INFO
	.align		4
.L_175:
        /*0038*/ 	.byte	0x04, 0x17
        /*003a*/ 	.short	(.L_177 - .L_176)
.L_176:
        /*003c*/ 	.word	0x00000000
        /*0040*/ 	.short	0x0004
        /*0042*/ 	.short	0x0020
        /*0044*/ 	.byte	0x00, 0xf0, 0x11, 0x00


	//----- nvinfo : EIATTR_KPARAM_INFO
	.align		4
.L_177:
        /*0048*/ 	.byte	0x04, 0x17
        /*004a*/ 	.short	(.L_179 - .L_178)
.L_178:
        /*004c*/ 	.word	0x00000000
        /*0050*/ 	.short	0x0003
        /*0052*/ 	.short	0x0018
        /*0054*/ 	.byte	0x00, 0xf5, 0x21, 0x00


	//----- nvinfo : EIATTR_KPARAM_INFO
	.align		4
.L_179:
        /*0058*/ 	.byte	0x04, 0x17
        /*005a*/ 	.short	(.L_181 - .L_180)
.L_180:
        /*005c*/ 	.word	0x00000000
        /*0060*/ 	.short	0x0002
        /*0062*/ 	.short	0x0010
        /*0064*/ 	.byte	0x00, 0xf5, 0x21, 0x00


	//----- nvinfo : EIATTR_KPARAM_INFO
	.align		4
.L_181:
        /*0068*/ 	.byte	0x04, 0x17
        /*006a*/ 	.short	(.L_183 - .L_182)
.L_182:
        /*006c*/ 	.word	0x00000000
        /*0070*/ 	.short	0x0001
        /*0072*/ 	.short	0x0008
        /*0074*/ 	.byte	0x00, 0xf5, 0x21, 0x00


	//----- nvinfo : EIATTR_KPARAM_INFO
	.align		4
.L_183:
        /*0078*/ 	.byte	0x04, 0x17
        /*007a*/ 	.short	(.L_185 - .L_184)
.L_184:
        /*007c*/ 	.word	0x00000000
        /*0080*/ 	.short	0x0000
        /*0082*/ 	.short	0x0000
        /*0084*/ 	.byte	0x00, 0xf5, 0x21, 0x00


	//----- nvinfo : EIATTR_SPARSE_MMA_MASK
	.align		4
.L_185:
        /*0088*/ 	.byte	0x03, 0x50
        /*008a*/ 	.short	0x0000


	//----- nvinfo : EIATTR_MAXREG_COUNT
	.align		4
        /*008c*/ 	.byte	0x03, 0x1b
        /*008e*/ 	.short	0x00ff


	//----- nvinfo : EIATTR_MERCURY_ISA_VERSION
	.align		4
        /*0090*/ 	.byte	0x03, 0x5f
        /*0092*/ 	.short	0x0101


	//----- nvinfo : EIATTR_VRC_CTA_INIT_COUNT
	.align		4
        /*0094*/ 	.byte	0x02, 0x4a
	.zero		1
	.zero		1


	//----- nvinfo : EIATTR_EXIT_INSTR_OFFSETS
	.align		4
        /*0098*/ 	.byte	0x04, 0x1c
        /*009a*/ 	.short	(.L_187 - .L_186)


	//   ....[0]....
.L_186:
        /*009c*/ 	.word	0x00000140


	//   ....[1]....
        /*00a0*/ 	.word	0x00000b00


	//----- nvinfo : EIATTR_CBANK_PARAM_SIZE
	.align		4
.L_187:
        /*00a4*/ 	.byte	0x03, 0x19
        /*00a6*/ 	.short	0x0030


	//----- nvinfo : EIATTR_PARAM_CBANK
	.align		4
        /*00a8*/ 	.byte	0x04, 0x0a
        /*00aa*/ 	.short	(.L_189 - .L_188)
	.align		4
.L_188:
        /*00ac*/ 	.word	index@(.nv.constant0._Z7dwt_colPfS_S_S_iiii)
        /*00b0*/ 	.short	0x0380
        /*00b2*/ 	.short	0x0030


	//----- nvinfo : EIATTR_SW_WAR
	.align		4
.L_189:
        /*00b4*/ 	.byte	0x04, 0x36
        /*00b6*/ 	.short	(.L_191 - .L_190)
.L_190:
        /*00b8*/ 	.word	0x00000008
.L_191:


//--------------------- .nv.callgraph             --------------------------
	.section	.nv.callgraph,"",@"SHT_CUDA_CALLGRAPH"
	.align	4
	.sectionentsize	8
	.align		4
        /*0000*/ 	.word	0x00000000
	.align		4
        /*0004*/ 	.word	0xffffffff
	.align		4
        /*0008*/ 	.word	0x00000000
	.align		4
        /*000c*/ 	.word	0xfffffffe
	.align		4
        /*0010*/ 	.word	0x00000000
	.align		4
        /*0014*/ 	.word	0xfffffffd
	.align		4
        /*0018*/ 	.word	0x00000000
	.align		4
        /*001c*/ 	.word	0xfffffffc


//--------------------- .text._Z11dim2_kernelPfS_PKfS1_mmmm --------------------------
	.section	.text._Z11dim2_kernelPfS_PKfS1_mmmm,"ax",@progbits
	.align	128
        .global         _Z11dim2_kernelPfS_PKfS1_mmmm
        .type           _Z11dim2_kernelPfS_PKfS1_mmmm,@function
        .size           _Z11dim2_kernelPfS_PKfS1_mmmm,(.L_x_144 - _Z11dim2_kernelPfS_PKfS1_mmmm)
        .other          _Z11dim2_kernelPfS_PKfS1_mmmm,@"STO_CUDA_ENTRY STV_DEFAULT"
_Z11dim2_kernelPfS_PKfS1_mmmm:
.text._Z11dim2_kernelPfS_PKfS1_mmmm:
[----:B------:R-:W-:Y:S01]  /*0000*/  LDC R1, c[0x0][0x37c] ;  /* 0x0000df00ff017b82 */ /* 0x000fe20000000800 */
[----:B------:R-:W0:Y:S01]  /*0010*/  S2R R7, SR_TID.X ;  /* 0x0000000000077919 */ /* 0x000e220000002100 */
[----:B------:R-:W0:Y:S06]  /*0020*/  LDCU.64 UR20, c[0x0][0x3a0] ;  /* 0x00007400ff1477ac */ /* 0x000e2c0008000a00 */
[----:B------:R-:W1:Y:S01]  /*0030*/  LDC.64 R2, c[0x0][0x390] ;  /* 0x0000e400ff027b82 */ /* 0x000e620000000a00 */
[----:B------:R-:W2:Y:S07]  /*0040*/  LDCU.64 UR18, c[0x0][0x358] ;  /* 0x00006b00ff1277ac */ /* 0x000eae0008000a00 */
[----:B------:R-:W3:Y:S01]  /*0050*/  LDC.64 R8, c[0x0][0x398] ;  /* 0x0000e600ff087b82 */ /* 0x000ee20000000a00 */
[----:B------:R-:W4:Y:S01]  /*0060*/  S2R R11, SR_TID.Y ;  /* 0x00000000000b7919 */ /* 0x000f220000002200 */
[----:B------:R-:W5:Y:S01]  /*0070*/  LDCU.128 UR8, c[0x0][0x3b0] ;  /* 0x00007600ff0877ac */ /* 0x000f620008000c00 */
[----:B------:R-:W5:Y:S01]  /*0080*/  LDCU.64 UR6, c[0x0][0x3a8] ;  /* 0x00007500ff0677ac */ /* 0x000f620008000a00 */
[----:B0-----:R-:W-:-:S04]  /*0090*/  ISETP.GE.U32.AND P0, PT, R7, UR20, PT ;  /* 0x0000001407007c0c */ /* 0x001fc8000bf06070 */
[----:B------:R-:W-:-:S13]  /*00a0*/  ISETP.GE.U32.AND.EX P0, PT, RZ, UR21, PT, P0 ;  /* 0x00000015ff007c0c */ /* 0x000fda000bf06100 */
[----:B------:R-:W-:Y:S02]  /*00b0*/  @!P0 SHF.L.U32 R5, R7, 0x2, RZ ;  /* 0x0000000207058819 */ /* 0x000fe400000006ff */
[----:B------:R-:W-:Y:S02]  /*00c0*/  @!P0 SHF.R.U32.HI R0, RZ, 0x1e, R7 ;  /* 0x0000001eff008819 */ /* 0x000fe40000011607 */
[C---:B-1----:R-:W-:Y:S02]  /*00d0*/  @!P0 IADD3 R2, P1, PT, R5.reuse, R2, RZ ;  /* 0x0000000205028210 */ /* 0x042fe40007f3e0ff */
[----:B---3--:R-:W-:-:S03]  /*00e0*/  @!P0 IADD3 R4, P2, PT, R5, R8, RZ ;  /* 0x0000000805048210 */ /* 0x008fc60007f5e0ff */
[C---:B------:R-:W-:Y:S01]  /*00f0*/  @!P0 IMAD.X R3, R0.reuse, 0x1, R3, P1 ;  /* 0x0000000100038824 */ /* 0x040fe200008e0603 */
[----:B------:R-:W-:-:S04]  /*0100*/  @!P0 IADD3.X R5, PT, PT, R0, R9, RZ, P2, !PT ;  /* 0x0000000900058210 */ /* 0x000fc800017fe4ff */
[----:B--2---:R-:W2:Y:S04]  /*0110*/  @!P0 LDG.E R2, desc[UR18][R2.64] ;  /* 0x0000001202028981 */ /* 0x004ea8000c1e1900 */
[----:B------:R0:W3:Y:S01]  /*0120*/  @!P0 LDG.E R0, desc[UR18][R4.64] ;  /* 0x0000001204008981 */ /* 0x0000e2000c1e1900 */
[----:B------:R-:W1:Y:S01]  /*0130*/  LDC R8, c[0x0][0x368] ;  /* 0x0000da00ff087b82 */ /* 0x000e620000000800 */
[----:B-----5:R-:W-:Y:S01]  /*0140*/  USHF.R.U32.HI UR16, URZ, 0x1, UR7 ;  /* 0x00000001ff107899 */ /* 0x020fe20008011607 */
[----:B------:R-:W1:Y:S01]  /*0150*/  S2R R9, SR_TID.Z ;  /* 0x0000000000097919 */ /* 0x000e620000002300 */
[----:B------:R-:W-:-:S05]  /*0160*/  USHF.R.U64 UR15, UR6, 0x1, UR7 ;  /* 0x00000001060f7899 */ /* 0x000fca0008001207 */
[----:B------:R-:W4:Y:S01]  /*0170*/  S2UR UR12, SR_CTAID.Y ;  /* 0x00000000000c79c3 */ /* 0x000f220000002600 */
[----:B0-----:R-:W-:-:S07]  /*0180*/  IMAD.U32 R5, RZ, RZ, UR16 ;  /* 0x00000010ff057e24 */ /* 0x001fce000f8e00ff */
[----:B------:R-:W4:Y:S08]  /*0190*/  LDC R6, c[0x0][0x364] ;  /* 0x0000d900ff067b82 */ /* 0x000f300000000800 */
[----:B------:R-:W1:Y:S08]  /*01a0*/  S2UR UR4, SR_CTAID.Z ;  /* 0x00000000000479c3 */ /* 0x000e700000002700 */
[----:B------:R-:W0:Y:S08]  /*01b0*/  S2UR UR13, SR_CTAID.X ;  /* 0x00000000000d79c3 */ /* 0x000e300000002500 */
[----:B------:R-:W0:Y:S01]  /*01c0*/  LDC R10, c[0x0][0x360] ;  /* 0x0000d800ff0a7b82 */ /* 0x000e220000000800 */
[----:B----4-:R-:W-:-:S05]  /*01d0*/  IMAD R6, R6, UR12, R11 ;  /* 0x0000000c06067c24 */ /* 0x010fca000f8e020b */
[----:B------:R-:W-:Y:S02]  /*01e0*/  ISETP.GE.U32.AND P3, PT, R6, UR10, PT ;  /* 0x0000000a06007c0c */ /* 0x000fe4000bf66070 */
[----:B------:R-:W4:Y:S01]  /*01f0*/  S2UR UR5, SR_CgaCtaId ;  /* 0x00000000000579c3 */ /* 0x000f220000008800 */
[----:B-1----:R-:W-:Y:S01]  /*0200*/  IMAD R4, R8, UR4, R9 ;  /* 0x0000000408047c24 */ /* 0x002fe2000f8e0209 */
[----:B------:R-:W-:Y:S01]  /*0210*/  UMOV UR4, 0x400 ;  /* 0x0000040000047882 */ /* 0x000fe20000000000 */
[----:B------:R-:W-:-:S03]  /*0220*/  ISETP.GE.U32.AND.EX P3, PT, RZ, UR11, PT, P3 ;  /* 0x0000000bff007c0c */ /* 0x000fc6000bf66130 */
[----:B------:R-:W-:-:S04]  /*0230*/  ISETP.GE.U32.AND P2, PT, R4, UR8, PT ;  /* 0x0000000804007c0c */ /* 0x000fc8000bf46070 */
[----:B------:R-:W-:Y:S01]  /*0240*/  ISETP.GE.U32.OR.EX P2, PT, RZ, UR9, P3, P2 ;  /* 0x00000009ff007c0c */ /* 0x000fe20009f46520 */
[----:B0-----:R-:W-:-:S05]  /*0250*/  IMAD R3, R10, UR13, R7 ;  /* 0x0000000d0a037c24 */ /* 0x001fca000f8e0207 */
[----:B------:R-:W-:Y:S01]  /*0260*/  ISETP.GE.U32.AND P1, PT, R3, UR15, PT ;  /* 0x0000000f03007c0c */ /* 0x000fe2000bf26070 */
[----:B----4-:R-:W-:-:S03]  /*0270*/  ULEA UR4, UR5, UR4, 0x18 ;  /* 0x0000000405047291 */ /* 0x010fc6000f8ec0ff */
[----:B------:R-:W-:Y:S01]  /*0280*/  ISETP.LE.U32.OR.EX P1, PT, R5, RZ, P2, P1 ;  /* 0x000000ff0500720c */ /* 0x000fe20001723510 */
[----:B------:R-:W-:Y:S02]  /*0290*/  ULEA UR17, UR20, UR4, 0x2 ;  /* 0x0000000414117291 */ /* 0x000fe4000f8e10ff */
[----:B------:R-:W-:Y:S01]  /*02a0*/  @!P0 LEA R5, R7, UR4, 0x2 ;  /* 0x0000000407058c11 */ /* 0x000fe2000f8e10ff */
[----:B------:R-:W-:-:S03]  /*02b0*/  UMOV UR12, UR4 ;  /* 0x00000004000c7c82 */ /* 0x000fc60008000000 */
[----:B------:R-:W-:Y:S01]  /*02c0*/  @!P0 LEA R7, R7, UR17, 0x2 ;  /* 0x0000001107078c11 */ /* 0x000fe2000f8e10ff */
[----:B--2---:R0:W-:Y:S04]  /*02d0*/  @!P0 STS [R5], R2 ;  /* 0x0000000205008388 */ /* 0x0041e80000000800 */
[----:B---3--:R0:W-:Y:S01]  /*02e0*/  @!P0 STS [R7], R0 ;  /* 0x0000000007008388 */ /* 0x0081e20000000800 */
[----:B------:R-:W-:Y:S06]  /*02f0*/  BAR.SYNC.DEFER_BLOCKING 0x0 ;  /* 0x0000000000007b1d */ /* 0x000fec0000010000 */
[----:B------:R-:W-:Y:S05]  /*0300*/  @P1 EXIT ;  /* 0x000000000000194d */ /* 0x000fea0003800000 */
[----:B------:R-:W-:Y:S01]  /*0310*/  UISETP.NE.U32.AND UP0, UPT, UR20, URZ, UPT ;  /* 0x000000ff1400728c */ /* 0x000fe2000bf05070 */
[----:B0-----:R-:W-:Y:S02]  /*0320*/  HFMA2 R5, -RZ, RZ, 0, 0 ;  /* 0x00000000ff057431 */ /* 0x001fe400000001ff */
[----:B------:R-:W-:Y:S01]  /*0330*/  IMAD.MOV.U32 R7, RZ, RZ, RZ ;  /* 0x000000ffff077224 */ /* 0x000fe200078e00ff */
[----:B------:R-:W-:-:S09]  /*0340*/  UISETP.NE.AND.EX UP0, UPT, UR21, URZ, UPT, UP0 ;  /* 0x000000ff1500728c */ /* 0x000fd2000bf05300 */
[----:B------:R-:W-:Y:S05]  /*0350*/  BRA.U !UP0, `(.L_x_0) ;  /* 0x0000001908687547 */ /* 0x000fea000b800000 */
[----:B------:R-:W-:Y:S01]  /*0360*/  UISETP.GE.U32.AND UP0, UPT, UR20, 0x4, UPT ;  /* 0x000000041400788c */ /* 0x000fe2000bf06070 */
[----:B------:R-:W-:Y:S01]  /*0370*/  MOV R7, RZ ;  /* 0x000000ff00077202 */ /* 0x000fe20000000f00 */
[----:B------:R-:W-:Y:S01]  /*0380*/  IMAD.MOV.U32 R5, RZ, RZ, RZ ;  /* 0x000000ffff057224 */ /* 0x000fe200078e00ff */
[----:B------:R-:W0:Y:S01]  /*0390*/  LDCU.64 UR6, c[0x0][0x3a8] ;  /* 0x00007500ff0677ac */ /* 0x000e220008000a00 */
[----:B------:R-:W-:Y:S02]  /*03a0*/  UISETP.GE.U32.AND.EX UP0, UPT, UR21, URZ, UPT, UP0 ;  /* 0x000000ff1500728c */ /* 0x000fe4000bf06100 */
[----:B------:R-:W-:Y:S01]  /*03b0*/  ULOP3.LUT UR22, UR20, 0x3, URZ, 0xc0, !UPT ;  /* 0x0000000314167892 */ /* 0x000fe2000f8ec0ff */
[----:B------:R-:W-:Y:S01]  /*03c0*/  UMOV UR4, URZ ;  /* 0x000000ff00047c82 */ /* 0x000fe20008000000 */
[----:B------:R-:W-:-:S05]  /*03d0*/  UMOV UR5, URZ ;  /* 0x000000ff00057c82 */ /* 0x000fca0008000000 */
[----:B------:R-:W-:Y:S05]  /*03e0*/  BRA.U !UP0, `(.L_x_1) ;  /* 0x0000000d08647547 */ /* 0x000fea000b800000 */
[----:B------:R-:W1:Y:S01]  /*03f0*/  LDCU UR5, c[0x0][0x3a4] ;  /* 0x00007480ff0577ac */ /* 0x000e620008000800 */
[----:B------:R-:W-:Y:S01]  /*0400*/  SHF.L.U32 R2, R3, 0x1, RZ ;  /* 0x0000000103027819 */ /* 0x000fe200000006ff */
[----:B------:R-:W-:Y:S01]  /*0410*/  IMAD.MOV.U32 R7, RZ, RZ, RZ ;  /* 0x000000ffff077224 */ /* 0x000fe200078e00ff */
[----:B------:R-:W-:Y:S01]  /*0420*/  SHF.R.U32.HI R0, RZ, 0x1f, R3 ;  /* 0x0000001fff007819 */ /* 0x000fe20000011603 */
[----:B------:R-:W-:Y:S01]  /*0430*/  ULOP3.LUT UR4, UR20, 0xfffffffc, URZ, 0xc0, !UPT ;  /* 0xfffffffc14047892 */ /* 0x000fe2000f8ec0ff */
[----:B------:R-:W2:Y:S01]  /*0440*/  LDCU UR26, c[0x0][0x3ac] ;  /* 0x00007580ff1a77ac */ /* 0x000ea20008000800 */
[----:B------:R-:W3:Y:S01]  /*0450*/  LDCU UR27, c[0x0][0x3a8] ;  /* 0x00007500ff1b77ac */ /* 0x000ee20008000800 */
[----:B------:R-:W4:Y:S01]  /*0460*/  LDCU UR28, c[0x0][0x3a0] ;  /* 0x00007400ff1c77ac */ /* 0x000f220008000800 */
[----:B------:R-:W0:Y:S01]  /*0470*/  LDCU.64 UR24, c[0x0][0x380] ;  /* 0x00007000ff1877ac */ /* 0x000e220008000a00 */
[----:B------:R-:W0:Y:S02]  /*0480*/  LDCU.128 UR8, c[0x0][0x3b0] ;  /* 0x00007600ff0877ac */ /* 0x000e240008000c00 */
[----:B------:R-:W-:Y:S01]  /*0490*/  UMOV UR13, UR4 ;  /* 0x00000004000d7c82 */ /* 0x000fe20008000000 */
[----:B-1----:R-:W-:-:S05]  /*04a0*/  UMOV UR14, UR5 ;  /* 0x00000005000e7c82 */ /* 0x002fca0008000000 */
.L_x_14:
[----:B--2---:R-:W-:Y:S01]  /*04b0*/  LOP3.LUT R8, R0, UR26, RZ, 0xfc, !PT ;  /* 0x0000001a00087c12 */ /* 0x004fe2000f8efcff */
[----:B------:R-:W-:Y:S03]  /*04c0*/  BSSY.RECONVERGENT B0, `(.L_x_2) ;  /* 0x000001c000007945 */ /* 0x000fe60003800200 */
[----:B------:R-:W-:-:S13]  /*04d0*/  ISETP.NE.U32.AND P0, PT, R8, RZ, PT ;  /* 0x000000ff0800720c */ /* 0x000fda0003f05070 */
[----:B------:R-:W-:Y:S05]  /*04e0*/  @P0 BRA `(.L_x_3) ;  /* 0x00000000004c0947 */ /* 0x000fea0003800000 */
[----:B---3--:R-:W1:Y:S01]  /*04f0*/  I2F.U32.RP R10, UR27 ;  /* 0x0000001b000a7d06 */ /* 0x008e620008209000 */
[----:B------:R-:W-:-:S07]  /*0500*/  ISETP.NE.U32.AND P1, PT, RZ, UR27, PT ;  /* 0x0000001bff007c0c */ /* 0x000fce000bf25070 */
[----:B-1----:R-:W1:Y:S02]  /*0510*/  MUFU.RCP R10, R10 ;  /* 0x0000000a000a7308 */ /* 0x002e640000001000 */
[----:B-1----:R-:W-:-:S06]  /*0520*/  IADD3 R8, PT, PT, R10, 0xffffffe, RZ ;  /* 0x0ffffffe0a087810 */ /* 0x002fcc0007ffe0ff */
[----:B------:R1:W2:Y:S02]  /*0530*/  F2I.FTZ.U32.TRUNC.NTZ R9, R8 ;  /* 0x0000000800097305 */ /* 0x0002a4000021f000 */
[----:B-1----:R-:W-:Y:S02]  /*0540*/  HFMA2 R8, -RZ, RZ, 0, 0 ;  /* 0x00000000ff087431 */ /* 0x002fe400000001ff */
[----:B--2---:R-:W-:-:S04]  /*0550*/  IMAD.MOV R11, RZ, RZ, -R9 ;  /* 0x000000ffff0b7224 */ /* 0x004fc800078e0a09 */
[----:B------:R-:W-:-:S04]  /*0560*/  IMAD R11, R11, UR27, RZ ;  /* 0x0000001b0b0b7c24 */ /* 0x000fc8000f8e02ff */
[----:B------:R-:W-:Y:S01]  /*0570*/  IMAD.HI.U32 R9, R9, R11, R8 ;  /* 0x0000000b09097227 */ /* 0x000fe200078e0008 */
[----:B------:R-:W-:-:S05]  /*0580*/  MOV R11, RZ ;  /* 0x000000ff000b7202 */ /* 0x000fca0000000f00 */
[----:B------:R-:W-:-:S04]  /*0590*/  IMAD.HI.U32 R9, R9, R2, RZ ;  /* 0x0000000209097227 */ /* 0x000fc800078e00ff */
[----:B------:R-:W-:-:S04]  /*05a0*/  IMAD.MOV R9, RZ, RZ, -R9 ;  /* 0x000000ffff097224 */ /* 0x000fc800078e0a09 */
[----:B------:R-:W-:-:S05]  /*05b0*/  IMAD R10, R9, UR27, R2 ;  /* 0x0000001b090a7c24 */ /* 0x000fca000f8e0202 */
[----:B------:R-:W-:-:S13]  /*05c0*/  ISETP.GE.U32.AND P0, PT, R10, UR27, PT ;  /* 0x0000001b0a007c0c */ /* 0x000fda000bf06070 */
[----:B------:R-:W-:-:S04]  /*05d0*/  @P0 IADD3 R10, PT, PT, R10, -UR27, RZ ;  /* 0x8000001b0a0a0c10 */ /* 0x000fc8000fffe0ff */
[----:B------:R-:W-:-:S13]  /*05e0*/  ISETP.GE.U32.AND P0, PT, R10, UR27, PT ;  /* 0x0000001b0a007c0c */ /* 0x000fda000bf06070 */
[----:B------:R-:W-:Y:S01]  /*05f0*/  @P0 VIADD R10, R10, -UR27 ;  /* 0x8000001b0a0a0c36 */ /* 0x000fe20008000000 */
[----:B------:R-:W-:Y:S01]  /*0600*/  @!P1 LOP3.LUT R10, RZ, UR27, RZ, 0x33, !PT ;  /* 0x0000001bff0a9c12 */ /* 0x000fe2000f8e33ff */
[----:B------:R-:W-:Y:S06]  /*0610*/  BRA `(.L_x_4) ;  /* 0x0000000000187947 */ /* 0x000fec0003800000 */
.L_x_3:
[----:B------:R-:W-:Y:S01]  /*0620*/  IMAD.MOV.U32 R12, RZ, RZ, R2 ;  /* 0x000000ffff0c7224 */ /* 0x000fe200078e0002 */
[----:B------:R-:W-:Y:S02]  /*0630*/  MOV R8, R0 ;  /* 0x0000000000087202 */ /* 0x000fe40000000f00 */
[----:B------:R-:W-:-:S07]  /*0640*/  MOV R14, 0x660 ;  /* 0x00000660000e7802 */ /* 0x000fce0000000f00 */
[----:B0--34-:R-:W-:Y:S05]  /*0650*/  CALL.REL.NOINC `($__internal_0_$__cuda_sm20_rem_u64) ;  /* 0x0000001800187944 */ /* 0x019fea0003c00000 */
[----:B------:R-:W-:Y:S01]  /*0660*/  IMAD.MOV.U32 R10, RZ, RZ, R16 ;  /* 0x000000ffff0a7224 */ /* 0x000fe200078e0010 */
[----:B------:R-:W-:-:S07]  /*0670*/  MOV R11, R17 ;  /* 0x00000011000b7202 */ /* 0x000fce0000000f00 */
.L_x_4:
[----:B0---4-:R-:W-:Y:S05]  /*0680*/  BSYNC.RECONVERGENT B0 ;  /* 0x0000000000007941 */ /* 0x011fea0003800200 */
.L_x_2:
[----:B------:R-:W-:Y:S02]  /*0690*/  HFMA2 R9, -RZ, RZ, 0, 0 ;  /* 0x00000000ff097431 */ /* 0x000fe400000001ff */
[----:B------:R-:W-:Y:S02]  /*06a0*/  IMAD R11, R11, UR8, RZ ;  /* 0x000000080b0b7c24 */ /* 0x000fe4000f8e02ff */
[----:B------:R-:W-:Y:S02]  /*06b0*/  IMAD.MOV.U32 R8, RZ, RZ, R4 ;  /* 0x000000ffff087224 */ /* 0x000fe400078e0004 */
[C---:B------:R-:W-:Y:S02]  /*06c0*/  IMAD R11, R10.reuse, UR9, R11 ;  /* 0x000000090a0b7c24 */ /* 0x040fe4000f8e020b */
[----:B------:R-:W-:Y:S01]  /*06d0*/  IMAD.WIDE.U32 R8, R10, UR8, R8 ;  /* 0x000000080a087c25 */ /* 0x000fe2000f8e0008 */
[----:B------:R-:W-:-:S03]  /*06e0*/  MOV R10, R6 ;  /* 0x00000006000a7202 */ /* 0x000fc60000000f00 */
[----:B------:R-:W-:Y:S02]  /*06f0*/  IMAD.IADD R9, R9, 0x1, R11 ;  /* 0x0000000109097824 */ /* 0x000fe400078e020b */
[----:B------:R-:W-:Y:S02]  /*0700*/  IMAD.MOV.U32 R11, RZ, RZ, RZ ;  /* 0x000000ffff0b7224 */ /* 0x000fe400078e00ff */
[----:B------:R-:W-:Y:S02]  /*0710*/  IMAD R9, R9, UR10, RZ ;  /* 0x0000000a09097c24 */ /* 0x000fe4000f8e02ff */
[----:B------:R-:W-:-:S04]  /*0720*/  IMAD.WIDE.U32 R10, R8, UR10, R10 ;  /* 0x0000000a080a7c25 */ /* 0x000fc8000f8e000a */
[----:B------:R-:W-:Y:S01]  /*0730*/  IMAD R9, R8, UR11, R9 ;  /* 0x0000000b08097c24 */ /* 0x000fe2000f8e0209 */
[----:B------:R-:W-:-:S04]  /*0740*/  LEA R12, P0, R10, UR24, 0x2 ;  /* 0x000000180a0c7c11 */ /* 0x000fc8000f8010ff */
[----:B------:R-:W-:-:S04]  /*0750*/  IADD3 R9, PT, PT, R11, R9, RZ ;  /* 0x000000090b097210 */ /* 0x000fc80007ffe0ff */
[----:B------:R-:W-:Y:S01]  /*0760*/  LEA.HI.X R13, R10, UR25, R9, 0x2, P0 ;  /* 0x000000190a0d7c11 */ /* 0x000fe200080f1409 */
[----:B------:R-:W-:Y:S02]  /*0770*/  ULEA UR23, UR28, UR12, 0x2 ;  /* 0x0000000c1c177291 */ /* 0x000fe4000f8e10ff */
[----:B------:R-:W-:Y:S04]  /*0780*/  LDS.128 R8, [UR12] ;  /* 0x0000000cff087984 */ /* 0x000fe80008000c00 */
[----:B------:R-:W2:Y:S01]  /*0790*/  LDG.E R12, desc[UR18][R12.64] ;  /* 0x000000120c0c7981 */ /* 0x000ea2000c1e1900 */
[----:B------:R-:W-:Y:S01]  /*07a0*/  IADD3 R16, P0, PT, R2, 0x1, RZ ;  /* 0x0000000102107810 */ /* 0x000fe20007f1e0ff */
[----:B------:R-:W-:Y:S02]  /*07b0*/  BSSY.RECONVERGENT B0, `(.L_x_5) ;  /* 0x0000021000007945 */ /* 0x000fe40003800200 */
[----:B------:R-:W2:Y:S02]  /*07c0*/  LDS R14, [UR23] ;  /* 0x00000017ff0e7984 */ /* 0x000ea40008000800 */
[----:B------:R-:W-:-:S05]  /*07d0*/  IMAD.X R17, RZ, RZ, R0, P0 ;  /* 0x000000ffff117224 */ /* 0x000fca00000e0600 */
[----:B------:R-:W-:-:S04]  /*07e0*/  LOP3.LUT R15, R17, UR26, RZ, 0xfc, !PT ;  /* 0x0000001a110f7c12 */ /* 0x000fc8000f8efcff */
[----:B------:R-:W-:Y:S01]  /*07f0*/  ISETP.NE.U32.AND P0, PT, R15, RZ, PT ;  /* 0x000000ff0f00720c */ /* 0x000fe20003f05070 */
[C---:B--2---:R-:W-:Y:S01]  /*0800*/  FFMA R7, R12.reuse, R14, R7 ;  /* 0x0000000e0c077223 */ /* 0x044fe20000000007 */
[----:B------:R-:W-:-:S11]  /*0810*/  FFMA R20, R12, R8, R5 ;  /* 0x000000080c147223 */ /* 0x000fd60000000005 */
[----:B------:R-:W-:Y:S05]  /*0820*/  @P0 BRA `(.L_x_6) ;  /* 0x00000000004c0947 */ /* 0x000fea0003800000 */
[----:B------:R-:W0:Y:S01]  /*0830*/  I2F.U32.RP R8, UR27 ;  /* 0x0000001b00087d06 */ /* 0x000e220008209000 */
[----:B------:R-:W-:Y:S02]  /*0840*/  ISETP.NE.U32.AND P1, PT, RZ, UR27, PT ;  /* 0x0000001bff007c0c */ /* 0x000fe4000bf25070 */
[----:B------:R-:W-:-:S05]  /*0850*/  MOV R15, RZ ;  /* 0x000000ff000f7202 */ /* 0x000fca0000000f00 */
[----:B0-----:R-:W0:Y:S02]  /*0860*/  MUFU.RCP R8, R8 ;  /* 0x0000000800087308 */ /* 0x001e240000001000 */
[----:B0-----:R-:W-:-:S06]  /*0870*/  IADD3 R12, PT, PT, R8, 0xffffffe, RZ ;  /* 0x0ffffffe080c7810 */ /* 0x001fcc0007ffe0ff */
[----:B------:R0:W1:Y:S02]  /*0880*/  F2I.FTZ.U32.TRUNC.NTZ R13, R12 ;  /* 0x0000000c000d7305 */ /* 0x000064000021f000 */
[----:B0-----:R-:W-:Y:S01]  /*0890*/  MOV R12, RZ ;  /* 0x000000ff000c7202 */ /* 0x001fe20000000f00 */
[----:B-1----:R-:W-:-:S04]  /*08a0*/  IMAD.MOV R5, RZ, RZ, -R13 ;  /* 0x000000ffff057224 */ /* 0x002fc800078e0a0d */
[----:B------:R-:W-:-:S04]  /*08b0*/  IMAD R5, R5, UR27, RZ ;  /* 0x0000001b05057c24 */ /* 0x000fc8000f8e02ff */
[----:B------:R-:W-:-:S06]  /*08c0*/  IMAD.HI.U32 R5, R13, R5, R12 ;  /* 0x000000050d057227 */ /* 0x000fcc00078e000c */
        /* <DEDUP_REMOVED lines=9> */
.L_x_6:
[----:B------:R-:W-:Y:S01]  /*0960*/  IMAD.MOV.U32 R12, RZ, RZ, R16 ;  /* 0x000000ffff0c7224 */ /* 0x000fe200078e0010 */
[----:B------:R-:W-:Y:S02]  /*0970*/  MOV R8, R17 ;  /* 0x0000001100087202 */ /* 0x000fe40000000f00 */
[----:B------:R-:W-:-:S07]  /*0980*/  MOV R14, 0x9a0 ;  /* 0x000009a0000e7802 */ /* 0x000fce0000000f00 */
[----:B------:R-:W-:Y:S05]  /*0990*/  CALL.REL.NOINC `($__internal_0_$__cuda_sm20_rem_u64) ;  /* 0x0000001400487944 */ /* 0x000fea0003c00000 */
[----:B------:R-:W-:Y:S01]  /*09a0*/  IMAD.MOV.U32 R14, RZ, RZ, R16 ;  /* 0x000000ffff0e7224 */ /* 0x000fe200078e0010 */
[----:B------:R-:W-:-:S07]  /*09b0*/  MOV R15, R17 ;  /* 0x00000011000f7202 */ /* 0x000fce0000000f00 */
.L_x_7:
[----:B------:R-:W-:Y:S05]  /*09c0*/  BSYNC.RECONVERGENT B0 ;  /* 0x0000000000007941 */ /* 0x000fea0003800200 */
.L_x_5:
[----:B------:R-:W-:Y:S02]  /*09d0*/  IMAD R15, R15, UR8, RZ ;  /* 0x000000080f0f7c24 */ /* 0x000fe4000f8e02ff */
[----:B------:R-:W-:Y:S02]  /*09e0*/  IMAD.MOV.U32 R5, RZ, RZ, RZ ;  /* 0x000000ffff057224 */ /* 0x000fe400078e00ff */
[C---:B------:R-:W-:Y:S02]  /*09f0*/  IMAD R15, R14.reuse, UR9, R15 ;  /* 0x000000090e0f7c24 */ /* 0x040fe4000f8e020f */
[----:B------:R-:W-:-:S04]  /*0a00*/  IMAD.WIDE.U32 R12, R14, UR8, R4 ;  /* 0x000000080e0c7c25 */ /* 0x000fc8000f8e0004 */
[----:B------:R-:W-:Y:S01]  /*0a10*/  IMAD.MOV.U32 R14, RZ, RZ, R6 ;  /* 0x000000ffff0e7224 */ /* 0x000fe200078e0006 */
[----:B------:R-:W-:Y:S01]  /*0a20*/  IADD3 R5, PT, PT, R13, R15, RZ ;  /* 0x0000000f0d057210 */ /* 0x000fe20007ffe0ff */
[----:B------:R-:W-:-:S04]  /*0a30*/  HFMA2 R15, -RZ, RZ, 0, 0 ;  /* 0x00000000ff0f7431 */ /* 0x000fc800000001ff */
[----:B------:R-:W-:-:S04]  /*0a40*/  IMAD R5, R5, UR10, RZ ;  /* 0x0000000a05057c24 */ /* 0x000fc8000f8e02ff */
[C---:B------:R-:W-:Y:S02]  /*0a50*/  IMAD R5, R12.reuse, UR11, R5 ;  /* 0x0000000b0c057c24 */ /* 0x040fe4000f8e0205 */
[----:B------:R-:W-:-:S04]  /*0a60*/  IMAD.WIDE.U32 R14, R12, UR10, R14 ;  /* 0x0000000a0c0e7c25 */ /* 0x000fc8000f8e000e */
[----:B------:R-:W-:Y:S01]  /*0a70*/  IMAD.IADD R5, R15, 0x1, R5 ;  /* 0x000000010f057824 */ /* 0x000fe200078e0205 */
[----:B------:R-:W-:-:S04]  /*0a80*/  LEA R12, P0, R14, UR24, 0x2 ;  /* 0x000000180e0c7c11 */ /* 0x000fc8000f8010ff */
[----:B------:R-:W-:Y:S02]  /*0a90*/  LEA.HI.X R13, R14, UR25, R5, 0x2, P0 ;  /* 0x000000190e0d7c11 */ /* 0x000fe400080f1405 */
[----:B------:R-:W0:Y:S04]  /*0aa0*/  LDS R5, [UR23+0x4] ;  /* 0x00000417ff057984 */ /* 0x000e280008000800 */
[----:B------:R-:W2:Y:S01]  /*0ab0*/  LDG.E R12, desc[UR18][R12.64] ;  /* 0x000000120c0c7981 */ /* 0x000ea2000c1e1900 */
[----:B------:R-:W-:Y:S01]  /*0ac0*/  IADD3 R14, P0, PT, R2, 0x2, RZ ;  /* 0x00000002020e7810 */ /* 0x000fe20007f1e0ff */
[----:B------:R-:W-:Y:S03]  /*0ad0*/  BSSY.RECONVERGENT B0, `(.L_x_8) ;  /* 0x0000020000007945 */ /* 0x000fe60003800200 */
[----:B------:R-:W-:-:S04]  /*0ae0*/  IADD3.X R15, PT, PT, RZ, R0, RZ, P0, !PT ;  /* 0x00000000ff0f7210 */ /* 0x000fc800007fe4ff */
[----:B------:R-:W-:-:S04]  /*0af0*/  LOP3.LUT R8, R15, UR26, RZ, 0xfc, !PT ;  /* 0x0000001a0f087c12 */ /* 0x000fc8000f8efcff */
[----:B------:R-:W-:Y:S01]  /*0b00*/  ISETP.NE.U32.AND P0, PT, R8, RZ, PT ;  /* 0x000000ff0800720c */ /* 0x000fe20003f05070 */
[----:B--2---:R-:W-:Y:S01]  /*0b10*/  FFMA R9, R9, R12, R20 ;  /* 0x0000000c09097223 */ /* 0x004fe20000000014 */
[----:B0-----:R-:W-:-:S11]  /*0b20*/  FFMA R7, R12, R5, R7 ;  /* 0x000000050c077223 */ /* 0x001fd60000000007 */
[----:B------:R-:W-:Y:S05]  /*0b30*/  @P0 BRA `(.L_x_9) ;  /* 0x00000000004c0947 */ /* 0x000fea0003800000 */
[----:B------:R-:W0:Y:S01]  /*0b40*/  I2F.U32.RP R8, UR27 ;  /* 0x0000001b00087d06 */ /* 0x000e220008209000 */
[----:B------:R-:W-:Y:S01]  /*0b50*/  ISETP.NE.U32.AND P1, PT, RZ, UR27, PT ;  /* 0x0000001bff007c0c */ /* 0x000fe2000bf25070 */
[----:B------:R-:W-:-:S06]  /*0b60*/  IMAD.MOV.U32 R15, RZ, RZ, RZ ;  /* 0x000000ffff0f7224 */ /* 0x000fcc00078e00ff */
[----:B0-----:R-:W0:Y:S02]  /*0b70*/  MUFU.RCP R8, R8 ;  /* 0x0000000800087308 */ /* 0x001e240000001000 */
[----:B0-----:R-:W-:-:S06]  /*0b80*/  VIADD R12, R8, 0xffffffe ;  /* 0x0ffffffe080c7836 */ /* 0x001fcc0000000000 */
[----:B------:R0:W1:Y:S02]  /*0b90*/  F2I.FTZ.U32.TRUNC.NTZ R13, R12 ;  /* 0x0000000c000d7305 */ /* 0x000064000021f000 */
[----:B0-----:R-:W-:Y:S01]  /*0ba0*/  IMAD.MOV.U32 R12, RZ, RZ, RZ ;  /* 0x000000ffff0c7224 */ /* 0x001fe200078e00ff */
[----:B-1----:R-:W-:-:S05]  /*0bb0*/  IADD3 R5, PT, PT, RZ, -R13, RZ ;  /* 0x8000000dff057210 */ /* 0x002fca0007ffe0ff */
[----:B------:R-:W-:-:S04]  /*0bc0*/  IMAD R5, R5, UR27, RZ ;  /* 0x0000001b05057c24 */ /* 0x000fc8000f8e02ff */
[----:B------:R-:W-:-:S06]  /*0bd0*/  IMAD.HI.U32 R5, R13, R5, R12 ;  /* 0x000000050d057227 */ /* 0x000fcc00078e000c */
[----:B------:R-:W-:-:S05]  /*0be0*/  IMAD.HI.U32 R5, R5, R14, RZ ;  /* 0x0000000e05057227 */ /* 0x000fca00078e00ff */
[----:B------:R-:W-:-:S05]  /*0bf0*/  IADD3 R5, PT, PT, -R5, RZ, RZ ;  /* 0x000000ff05057210 */ /* 0x000fca0007ffe1ff */
[----:B------:R-:W-:-:S05]  /*0c00*/  IMAD R14, R5, UR27, R14 ;  /* 0x0000001b050e7c24 */ /* 0x000fca000f8e020e */
[----:B------:R-:W-:-:S13]  /*0c10*/  ISETP.GE.U32.AND P0, PT, R14, UR27, PT ;  /* 0x0000001b0e007c0c */ /* 0x000fda000bf06070 */
[----:B------:R-:W-:-:S05]  /*0c20*/  @P0 VIADD R14, R14, -UR27 ;  /* 0x8000001b0e0e0c36 */ /* 0x000fca0008000000 */
[----:B------:R-:W-:-:S13]  /*0c30*/  ISETP.GE.U32.AND P0, PT, R14, UR27, PT ;  /* 0x0000001b0e007c0c */ /* 0x000fda000bf06070 */
[----:B------:R-:W-:Y:S02]  /*0c40*/  @P0 IADD3 R14, PT, PT, R14, -UR27, RZ ;  /* 0x8000001b0e0e0c10 */ /* 0x000fe4000fffe0ff */
[----:B------:R-:W-:Y:S01]  /*0c50*/  @!P1 LOP3.LUT R14, RZ, UR27, RZ, 0x33, !PT ;  /* 0x0000001bff0e9c12 */ /* 0x000fe2000f8e33ff */
[----:B------:R-:W-:Y:S06]  /*0c60*/  BRA `(.L_x_10) ;  /* 0x0000000000187947 */ /* 0x000fec0003800000 */
.L_x_9:
[----:B------:R-:W-:Y:S01]  /*0c70*/  MOV R12, R14 ;  /* 0x0000000e000c7202 */ /* 0x000fe20000000f00 */
[----:B------:R-:W-:Y:S01]  /*0c80*/  IMAD.MOV.U32 R8, RZ, RZ, R15 ;  /* 0x000000ffff087224 */ /* 0x000fe200078e000f */
[----:B------:R-:W-:-:S07]  /*0c90*/  MOV R14, 0xcb0 ;  /* 0x00000cb0000e7802 */ /* 0x000fce0000000f00 */
[----:B------:R-:W-:Y:S05]  /*0ca0*/  CALL.REL.NOINC `($__internal_0_$__cuda_sm20_rem_u64) ;  /* 0x0000001000847944 */ /* 0x000fea0003c00000 */
[----:B------:R-:W-:Y:S01]  /*0cb0*/  MOV R14, R16 ;  /* 0x00000010000e7202 */ /* 0x000fe20000000f00 */
[----:B------:R-:W-:-:S07]  /*0cc0*/  IMAD.MOV.U32 R15, RZ, RZ, R17 ;  /* 0x000000ffff0f7224 */ /* 0x000fce00078e0011 */
.L_x_10:
[----:B------:R-:W-:Y:S05]  /*0cd0*/  BSYNC.RECONVERGENT B0 ;  /* 0x0000000000007941 */ /* 0x000fea0003800200 */
.L_x_8:
[----:B------:R-:W-:Y:S02]  /*0ce0*/  HFMA2 R5, -RZ, RZ, 0, 0 ;  /* 0x00000000ff057431 */ /* 0x000fe400000001ff */
[----:B------:R-:W-:-:S04]  /*0cf0*/  IMAD R15, R15, UR8, RZ ;  /* 0x000000080f0f7c24 */ /* 0x000fc8000f8e02ff */
        /* <DEDUP_REMOVED lines=10> */
[----:B------:R-:W-:Y:S02]  /*0da0*/  LEA.HI.X R13, R14, UR25, R5, 0x2, P0 ;  /* 0x000000190e0d7c11 */ /* 0x000fe400080f1405 */
[----:B------:R-:W0:Y:S04]  /*0db0*/  LDS R5, [UR23+0x8] ;  /* 0x00000817ff057984 */ /* 0x000e280008000800 */
[----:B------:R-:W2:Y:S01]  /*0dc0*/  LDG.E R12, desc[UR18][R12.64] ;  /* 0x000000120c0c7981 */ /* 0x000ea2000c1e1900 */
[----:B------:R-:W-:Y:S01]  /*0dd0*/  IADD3 R14, P0, PT, R2, 0x3, RZ ;  /* 0x00000003020e7810 */ /* 0x000fe20007f1e0ff */
[----:B------:R-:W-:Y:S04]  /*0de0*/  BSSY.RECONVERGENT B0, `(.L_x_11) ;  /* 0x0000020000007945 */ /* 0x000fe80003800200 */
[----:B------:R-:W-:-:S05]  /*0df0*/  IMAD.X R15, RZ, RZ, R0, P0 ;  /* 0x000000ffff0f7224 */ /* 0x000fca00000e0600 */
[----:B------:R-:W-:-:S04]  /*0e00*/  LOP3.LUT R8, R15, UR26, RZ, 0xfc, !PT ;  /* 0x0000001a0f087c12 */ /* 0x000fc8000f8efcff */
[----:B------:R-:W-:Y:S01]  /*0e10*/  ISETP.NE.U32.AND P0, PT, R8, RZ, PT ;  /* 0x000000ff0800720c */ /* 0x000fe20003f05070 */
[----:B--2---:R-:W-:Y:S01]  /*0e20*/  FFMA R10, R10, R12, R9 ;  /* 0x0000000c0a0a7223 */ /* 0x004fe20000000009 */
[----:B0-----:R-:W-:-:S11]  /*0e30*/  FFMA R7, R12, R5, R7 ;  /* 0x000000050c077223 */ /* 0x001fd60000000007 */
[----:B------:R-:W-:Y:S05]  /*0e40*/  @P0 BRA `(.L_x_12) ;  /* 0x00000000004c0947 */ /* 0x000fea0003800000 */
[----:B------:R-:W0:Y:S01]  /*0e50*/  I2F.U32.RP R13, UR27 ;  /* 0x0000001b000d7d06 */ /* 0x000e220008209000 */
[----:B------:R-:W-:-:S07]  /*0e60*/  ISETP.NE.U32.AND P1, PT, RZ, UR27, PT ;  /* 0x0000001bff007c0c */ /* 0x000fce000bf25070 */
[----:B0-----:R-:W0:Y:S02]  /*0e70*/  MUFU.RCP R13, R13 ;  /* 0x0000000d000d7308 */ /* 0x001e240000001000 */
[----:B0-----:R-:W-:Y:S02]  /*0e80*/  IADD3 R8, PT, PT, R13, 0xffffffe, RZ ;  /* 0x0ffffffe0d087810 */ /* 0x001fe40007ffe0ff */
[----:B------:R-:W-:-:S04]  /*0e90*/  MOV R13, RZ ;  /* 0x000000ff000d7202 */ /* 0x000fc80000000f00 */
        /* <DEDUP_REMOVED lines=14> */
.L_x_12:
[----:B------:R-:W-:Y:S01]  /*0f80*/  IMAD.MOV.U32 R12, RZ, RZ, R14 ;  /* 0x000000ffff0c7224 */ /* 0x000fe200078e000e */
[----:B------:R-:W-:Y:S02]  /*0f90*/  MOV R8, R15 ;  /* 0x0000000f00087202 */ /* 0x000fe40000000f00 */
[----:B------:R-:W-:-:S07]  /*0fa0*/  MOV R14, 0xfc0 ;  /* 0x00000fc0000e7802 */ /* 0x000fce0000000f00 */
[----:B------:R-:W-:Y:S05]  /*0fb0*/  CALL.REL.NOINC `($__internal_0_$__cuda_sm20_rem_u64) ;  /* 0x0000000c00c07944 */ /* 0x000fea0003c00000 */
[----:B------:R-:W-:Y:S01]  /*0fc0*/  IMAD.MOV.U32 R12, RZ, RZ, R16 ;  /* 0x000000ffff0c7224 */ /* 0x000fe200078e0010 */
[----:B------:R-:W-:-:S07]  /*0fd0*/  MOV R13, R17 ;  /* 0x00000011000d7202 */ /* 0x000fce0000000f00 */
.L_x_13:
[----:B------:R-:W-:Y:S05]  /*0fe0*/  BSYNC.RECONVERGENT B0 ;  /* 0x0000000000007941 */ /* 0x000fea0003800200 */
.L_x_11:
        /* <DEDUP_REMOVED lines=15> */
[----:B------:R-:W-:Y:S01]  /*10e0*/  UIADD3 UR13, UP0, UPT, UR13, -0x4, URZ ;  /* 0xfffffffc0d0d7890 */ /* 0x000fe2000ff1e0ff */
[----:B------:R-:W-:Y:S01]  /*10f0*/  IADD3 R2, P0, PT, R2, 0x4, RZ ;  /* 0x0000000402027810 */ /* 0x000fe20007f1e0ff */
[----:B------:R-:W-:Y:S02]  /*1100*/  UIADD3 UR12, UPT, UPT, UR12, 0x10, URZ ;  /* 0x000000100c0c7890 */ /* 0x000fe4000fffe0ff */
[----:B------:R-:W-:Y:S01]  /*1110*/  UIADD3.X UR14, UPT, UPT, UR14, -0x1, URZ, UP0, !UPT ;  /* 0xffffffff0e0e7890 */ /* 0x000fe200087fe4ff */
[----:B------:R-:W-:Y:S01]  /*1120*/  IADD3.X R0, PT, PT, RZ, R0, RZ, P0, !PT ;  /* 0x00000000ff007210 */ /* 0x000fe200007fe4ff */
[----:B------:R-:W-:-:S04]  /*1130*/  UISETP.NE.U32.AND UP0, UPT, UR13, URZ, UPT ;  /* 0x000000ff0d00728c */ /* 0x000fc8000bf05070 */
[----:B------:R-:W-:Y:S01]  /*1140*/  UISETP.NE.AND.EX UP0, UPT, UR14, URZ, UPT, UP0 ;  /* 0x000000ff0e00728c */ /* 0x000fe2000bf05300 */
[----:B--2---:R-:W-:Y:S01]  /*1150*/  FFMA R5, R11, R8, R10 ;  /* 0x000000080b057223 */ /* 0x004fe2000000000a */
[----:B0-----:R-:W-:-:S07]  /*1160*/  FFMA R7, R8, R12, R7 ;  /* 0x0000000c08077223 */ /* 0x001fce0000000007 */
[----:B------:R-:W-:Y:S05]  /*1170*/  BRA.U UP0, `(.L_x_14) ;  /* 0xfffffff100cc7547 */ /* 0x000fea000b83ffff */
.L_x_1:
[----:B------:R-:W-:-:S04]  /*1180*/  UISETP.NE.U32.AND UP0, UPT, UR22, URZ, UPT ;  /* 0x000000ff1600728c */ /* 0x000fc8000bf05070 */
[----:B------:R-:W-:-:S09]  /*1190*/  UISETP.NE.AND.EX UP0, UPT, URZ, URZ, UPT, UP0 ;  /* 0x000000ffff00728c */ /* 0x000fd2000bf05300 */
[----:B------:R-:W-:Y:S05]  /*11a0*/  BRA.U !UP0, `(.L_x_0) ;  /* 0x0000000908d47547 */ /* 0x000fea000b800000 */
[----:B------:R-:W-:Y:S01]  /*11b0*/  UISETP.NE.U32.AND UP0, UPT, UR22, 0x1, UPT ;  /* 0x000000011600788c */ /* 0x000fe2000bf05070 */
[----:B------:R-:W-:Y:S01]  /*11c0*/  IMAD.SHL.U32 R2, R3, 0x2, RZ ;  /* 0x0000000203027824 */ /* 0x000fe200078e00ff */
[----:B------:R-:W-:Y:S02]  /*11d0*/  SHF.R.U32.HI R0, RZ, 0x1f, R3 ;  /* 0x0000001fff007819 */ /* 0x000fe40000011603 */
[----:B------:R-:W-:-:S09]  /*11e0*/  UISETP.NE.AND.EX UP0, UPT, URZ, URZ, UPT, UP0 ;  /* 0x000000ffff00728c */ /* 0x000fd2000bf05300 */
[----:B------:R-:W-:Y:S05]  /*11f0*/  BRA.U !UP0, `(.L_x_15) ;  /* 0x0000000508c47547 */ /* 0x000fea000b800000 */
[----:B------:R-:W1:Y:S01]  /*1200*/  LDCU UR8, c[0x0][0x3ac] ;  /* 0x00007580ff0877ac */ /* 0x000e620008000800 */
[----:B------:R-:W-:Y:S01]  /*1210*/  IADD3 R12, P0, PT, R2, UR4, RZ ;  /* 0x00000004020c7c10 */ /* 0x000fe2000ff1e0ff */
[----:B------:R-:W-:Y:S03]  /*1220*/  BSSY.RECONVERGENT B0, `(.L_x_16) ;  /* 0x000001d000007945 */ /* 0x000fe60003800200 */
[----:B------:R-:W-:-:S04]  /*1230*/  IADD3.X R8, PT, PT, R0, UR5, RZ, P0, !PT ;  /* 0x0000000500087c10 */ /* 0x000fc800087fe4ff */
[----:B-1----:R-:W-:-:S04]  /*1240*/  LOP3.LUT R9, R8, UR8, RZ, 0xfc, !PT ;  /* 0x0000000808097c12 */ /* 0x002fc8000f8efcff */
[----:B------:R-:W-:-:S13]  /*1250*/  ISETP.NE.U32.AND P0, PT, R9, RZ, PT ;  /* 0x000000ff0900720c */ /* 0x000fda0003f05070 */
[----:B------:R-:W-:Y:S05]  /*1260*/  @P0 BRA `(.L_x_17) ;  /* 0x0000000000500947 */ /* 0x000fea0003800000 */
[----:B------:R-:W1:Y:S01]  /*1270*/  LDCU UR8, c[0x0][0x3a8] ;  /* 0x00007500ff0877ac */ /* 0x000e620008000800 */
[----:B------:R-:W-:Y:S01]  /*1280*/  HFMA2 R15, -RZ, RZ, 0, 0 ;  /* 0x00000000ff0f7431 */ /* 0x000fe200000001ff */
[----:B-1----:R-:W1:Y:S01]  /*1290*/  I2F.U32.RP R13, UR8 ;  /* 0x00000008000d7d06 */ /* 0x002e620008209000 */
[----:B------:R-:W-:-:S07]  /*12a0*/  ISETP.NE.U32.AND P1, PT, RZ, UR8, PT ;  /* 0x00000008ff007c0c */ /* 0x000fce000bf25070 */
[----:B-1----:R-:W1:Y:S02]  /*12b0*/  MUFU.RCP R13, R13 ;  /* 0x0000000d000d7308 */ /* 0x002e640000001000 */
[----:B-1----:R-:W-:-:S06]  /*12c0*/  IADD3 R10, PT, PT, R13, 0xffffffe, RZ ;  /* 0x0ffffffe0d0a7810 */ /* 0x002fcc0007ffe0ff */
[----:B------:R1:W2:Y:S02]  /*12d0*/  F2I.FTZ.U32.TRUNC.NTZ R11, R10 ;  /* 0x0000000a000b7305 */ /* 0x0002a4000021f000 */
[----:B-1----:R-:W-:Y:S01]  /*12e0*/  MOV R10, RZ ;  /* 0x000000ff000a7202 */ /* 0x002fe20000000f00 */
[----:B--2---:R-:W-:-:S04]  /*12f0*/  IMAD.MOV R9, RZ, RZ, -R11 ;  /* 0x000000ffff097224 */ /* 0x004fc800078e0a0b */
        /* <DEDUP_REMOVED lines=11> */
.L_x_17:
[----:B------:R-:W-:-:S07]  /*13b0*/  MOV R14, 0x13d0 ;  /* 0x000013d0000e7802 */ /* 0x000fce0000000f00 */
[----:B0-----:R-:W-:Y:S05]  /*13c0*/  CALL.REL.NOINC `($__internal_0_$__cuda_sm20_rem_u64) ;  /* 0x0000000800bc7944 */ /* 0x001fea0003c00000 */
[----:B------:R-:W-:Y:S01]  /*13d0*/  IMAD.MOV.U32 R14, RZ, RZ, R16 ;  /* 0x000000ffff0e7224 */ /* 0x000fe200078e0010 */
[----:B------:R-:W-:-:S07]  /*13e0*/  MOV R15, R17 ;  /* 0x00000011000f7202 */ /* 0x000fce0000000f00 */
.L_x_18:
[----:B0-----:R-:W-:Y:S05]  /*13f0*/  BSYNC.RECONVERGENT B0 ;  /* 0x0000000000007941 */ /* 0x001fea0003800200 */
.L_x_16:
[----:B------:R-:W0:Y:S01]  /*1400*/  LDCU.128 UR8, c[0x0][0x3b0] ;  /* 0x00007600ff0877ac */ /* 0x000e220008000c00 */
[----:B------:R-:W-:Y:S02]  /*1410*/  HFMA2 R11, -RZ, RZ, 0, 0 ;  /* 0x00000000ff0b7431 */ /* 0x000fe400000001ff */
[----:B------:R-:W-:Y:S01]  /*1420*/  IMAD.MOV.U32 R10, RZ, RZ, R4 ;  /* 0x000000ffff0a7224 */ /* 0x000fe200078e0004 */
[----:B------:R-:W1:Y:S01]  /*1430*/  LDCU.64 UR24, c[0x0][0x380] ;  /* 0x00007000ff1877ac */ /* 0x000e620008000a00 */
[----:B0-----:R-:W-:Y:S02]  /*1440*/  IMAD R9, R15, UR8, RZ ;  /* 0x000000080f097c24 */ /* 0x001fe4000f8e02ff */
[----:B------:R-:W-:-:S04]  /*1450*/  IMAD.WIDE.U32 R10, R14, UR8, R10 ;  /* 0x000000080e0a7c25 */ /* 0x000fc8000f8e000a */
[----:B------:R-:W-:Y:S01]  /*1460*/  IMAD R9, R14, UR9, R9 ;  /* 0x000000090e097c24 */ /* 0x000fe2000f8e0209 */
[----:B------:R-:W-:Y:S01]  /*1470*/  MOV R14, R6 ;  /* 0x00000006000e7202 */ /* 0x000fe20000000f00 */
[----:B------:R-:W-:Y:S02]  /*1480*/  IMAD.MOV.U32 R15, RZ, RZ, RZ ;  /* 0x000000ffff0f7224 */ /* 0x000fe400078e00ff */
[----:B------:R-:W-:Y:S02]  /*1490*/  IMAD.IADD R9, R11, 0x1, R9 ;  /* 0x000000010b097824 */ /* 0x000fe400078e0209 */
[----:B------:R-:W-:-:S04]  /*14a0*/  IMAD.WIDE.U32 R14, R10, UR10, R14 ;  /* 0x0000000a0a0e7c25 */ /* 0x000fc8000f8e000e */
[----:B------:R-:W-:-:S04]  /*14b0*/  IMAD R9, R9, UR10, RZ ;  /* 0x0000000a09097c24 */ /* 0x000fc8000f8e02ff */
[----:B------:R-:W-:Y:S01]  /*14c0*/  IMAD R9, R10, UR11, R9 ;  /* 0x0000000b0a097c24 */ /* 0x000fe2000f8e0209 */
[----:B-1----:R-:W-:-:S04]  /*14d0*/  LEA R10, P0, R14, UR24, 0x2 ;  /* 0x000000180e0a7c11 */ /* 0x002fc8000f8010ff */
[----:B------:R-:W-:-:S04]  /*14e0*/  IADD3 R9, PT, PT, R15, R9, RZ ;  /* 0x000000090f097210 */ /* 0x000fc80007ffe0ff */
[----:B------:R-:W-:-:S05]  /*14f0*/  LEA.HI.X R11, R14, UR25, R9, 0x2, P0 ;  /* 0x000000190e0b7c11 */ /* 0x000fca00080f1409 */
[----:B------:R0:W2:Y:S01]  /*1500*/  LDG.E R10, desc[UR18][R10.64] ;  /* 0x000000120a0a7981 */ /* 0x0000a2000c1e1900 */
[----:B------:R-:W1:Y:S01]  /*1510*/  S2UR UR9, SR_CgaCtaId ;  /* 0x00000000000979c3 */ /* 0x000e620000008800 */
[----:B------:R-:W-:Y:S01]  /*1520*/  UMOV UR8, 0x400 ;  /* 0x0000040000087882 */ /* 0x000fe20000000000 */
[----:B------:R-:W-:Y:S01]  /*1530*/  ULEA UR14, UR4, UR17, 0x2 ;  /* 0x00000011040e7291 */ /* 0x000fe2000f8e10ff */
[----:B------:R-:W-:Y:S01]  /*1540*/  IADD3 R12, P0, PT, R12, 0x1, RZ ;  /* 0x000000010c0c7810 */ /* 0x000fe20007f1e0ff */
[----:B------:R-:W-:Y:S04]  /*1550*/  BSSY.RECONVERGENT B0, `(.L_x_19) ;  /* 0x0000024000007945 */ /* 0x000fe80003800200 */
[----:B------:R-:W-:-:S03]  /*1560*/  IMAD.X R8, RZ, RZ, R8, P0 ;  /* 0x000000ffff087224 */ /* 0x000fc600000e0608 */
[----:B------:R-:W-:Y:S01]  /*1570*/  LDS R14, [UR14] ;  /* 0x0000000eff0e7984 */ /* 0x000fe20008000800 */
[----:B-1----:R-:W-:-:S04]  /*1580*/  ULEA UR8, UR9, UR8, 0x18 ;  /* 0x0000000809087291 */ /* 0x002fc8000f8ec0ff */
[----:B------:R-:W-:-:S07]  /*1590*/  ULEA UR13, UR4, UR8, 0x2 ;  /* 0x00000008040d7291 */ /* 0x000fce000f8e10ff */
[----:B------:R-:W0:Y:S02]  /*15a0*/  LDCU UR8, c[0x0][0x3ac] ;  /* 0x00007580ff0877ac */ /* 0x000e240008000800 */
[----:B------:R-:W2:Y:S01]  /*15b0*/  LDS R9, [UR13] ;  /* 0x0000000dff097984 */ /* 0x000ea20008000800 */
[----:B0-----:R-:W-:-:S04]  /*15c0*/  LOP3.LUT R11, R8, UR8, RZ, 0xfc, !PT ;  /* 0x00000008080b7c12 */ /* 0x001fc8000f8efcff */
[----:B------:R-:W-:Y:S01]  /*15d0*/  ISETP.NE.U32.AND P0, PT, R11, RZ, PT ;  /* 0x000000ff0b00720c */ /* 0x000fe20003f05070 */
[C---:B--2---:R-:W-:Y:S01]  /*15e0*/  FFMA R5, R10.reuse, R9, R5 ;  /* 0x000000090a057223 */ /* 0x044fe20000000005 */
[----:B------:R-:W-:-:S11]  /*15f0*/  FFMA R7, R10, R14, R7 ;  /* 0x0000000e0a077223 */ /* 0x000fd60000000007 */
[----:B------:R-:W-:Y:S05]  /*1600*/  @P0 BRA `(.L_x_20) ;  /* 0x0000000000500947 */ /* 0x000fea0003800000 */
[----:B------:R-:W0:Y:S01]  /*1610*/  LDCU UR8, c[0x0][0x3a8] ;  /* 0x00007500ff0877ac */ /* 0x000e220008000800 */
[----:B------:R-:W-:Y:S01]  /*1620*/  MOV R8, RZ ;  /* 0x000000ff00087202 */ /* 0x000fe20000000f00 */
[----:B0-----:R-:W0:Y:S01]  /*1630*/  I2F.U32.RP R11, UR8 ;  /* 0x00000008000b7d06 */ /* 0x001e220008209000 */
[----:B------:R-:W-:-:S07]  /*1640*/  ISETP.NE.U32.AND P1, PT, RZ, UR8, PT ;  /* 0x00000008ff007c0c */ /* 0x000fce000bf25070 */
[----:B0-----:R-:W0:Y:S02]  /*1650*/  MUFU.RCP R11, R11 ;  /* 0x0000000b000b7308 */ /* 0x001e240000001000 */
[----:B0-----:R-:W-:Y:S02]  /*1660*/  IADD3 R9, PT, PT, R11, 0xffffffe, RZ ;  /* 0x0ffffffe0b097810 */ /* 0x001fe40007ffe0ff */
[----:B------:R-:W-:-:S04]  /*1670*/  MOV R11, RZ ;  /* 0x000000ff000b7202 */ /* 0x000fc80000000f00 */
[----:B------:R-:W0:Y:S02]  /*1680*/  F2I.FTZ.U32.TRUNC.NTZ R9, R9 ;  /* 0x0000000900097305 */ /* 0x000e24000021f000 */
[----:B0-----:R-:W-:-:S04]  /*1690*/  IMAD.MOV R13, RZ, RZ, -R9 ;  /* 0x000000ffff0d7224 */ /* 0x001fc800078e0a09 */
        /* <DEDUP_REMOVED lines=11> */
.L_x_20:
[----:B------:R-:W-:-:S07]  /*1750*/  MOV R14, 0x1770 ;  /* 0x00001770000e7802 */ /* 0x000fce0000000f00 */
[----:B------:R-:W-:Y:S05]  /*1760*/  CALL.REL.NOINC `($__internal_0_$__cuda_sm20_rem_u64) ;  /* 0x0000000400d47944 */ /* 0x000fea0003c00000 */
[----:B------:R-:W-:Y:S01]  /*1770*/  IMAD.MOV.U32 R10, RZ, RZ, R16 ;  /* 0x000000ffff0a7224 */ /* 0x000fe200078e0010 */
[----:B------:R-:W-:-:S07]  /*1780*/  MOV R11, R17 ;  /* 0x00000011000b7202 */ /* 0x000fce0000000f00 */
.L_x_21:
[----:B------:R-:W-:Y:S05]  /*1790*/  BSYNC.RECONVERGENT B0 ;  /* 0x0000000000007941 */ /* 0x000fea0003800200 */
.L_x_19:
[----:B------:R-:W0:Y:S01]  /*17a0*/  LDCU.128 UR8, c[0x0][0x3b0] ;  /* 0x00007600ff0877ac */ /* 0x000e220008000c00 */
[----:B------:R-:W-:Y:S02]  /*17b0*/  HFMA2 R9, -RZ, RZ, 0, 0 ;  /* 0x00000000ff097431 */ /* 0x000fe400000001ff */
[----:B------:R-:W-:Y:S01]  /*17c0*/  IMAD.MOV.U32 R8, RZ, RZ, R4 ;  /* 0x000000ffff087224 */ /* 0x000fe200078e0004 */
[----:B------:R-:W-:Y:S01]  /*17d0*/  LDS R12, [UR14+0x4] ;  /* 0x0000040eff0c7984 */ /* 0x000fe20008000800 */
[----:B------:R-:W1:Y:S01]  /*17e0*/  LDCU.64 UR24, c[0x0][0x380] ;  /* 0x00007000ff1877ac */ /* 0x000e620008000a00 */
[----:B0-----:R-:W-:Y:S02]  /*17f0*/  IMAD R11, R11, UR8, RZ ;  /* 0x000000080b0b7c24 */ /* 0x001fe4000f8e02ff */
[----:B------:R-:W-:-:S04]  /*1800*/  IMAD.WIDE.U32 R8, R10, UR8, R8 ;  /* 0x000000080a087c25 */ /* 0x000fc8000f8e0008 */
[----:B------:R-:W-:Y:S01]  /*1810*/  IMAD R11, R10, UR9, R11 ;  /* 0x000000090a0b7c24 */ /* 0x000fe2000f8e020b */
[----:B------:R-:W-:-:S03]  /*1820*/  MOV R10, R6 ;  /* 0x00000006000a7202 */ /* 0x000fc60000000f00 */
[----:B------:R-:W-:Y:S02]  /*1830*/  IMAD.IADD R9, R9, 0x1, R11 ;  /* 0x0000000109097824 */ /* 0x000fe400078e020b */
[----:B------:R-:W-:Y:S02]  /*1840*/  IMAD.MOV.U32 R11, RZ, RZ, RZ ;  /* 0x000000ffff0b7224 */ /* 0x000fe400078e00ff */
[----:B------:R-:W-:Y:S02]  /*1850*/  IMAD R9, R9, UR10, RZ ;  /* 0x0000000a09097c24 */ /* 0x000fe4000f8e02ff */
[----:B------:R-:W-:-:S04]  /*1860*/  IMAD.WIDE.U32 R10, R8, UR10, R10 ;  /* 0x0000000a080a7c25 */ /* 0x000fc8000f8e000a */
[----:B------:R-:W-:Y:S01]  /*1870*/  IMAD R9, R8, UR11, R9 ;  /* 0x0000000b08097c24 */ /* 0x000fe2000f8e0209 */
[----:B-1----:R-:W-:-:S04]  /*1880*/  LEA R8, P0, R10, UR24, 0x2 ;  /* 0x000000180a087c11 */ /* 0x002fc8000f8010ff */
[----:B------:R-:W-:-:S04]  /*1890*/  IADD3 R9, PT, PT, R11, R9, RZ ;  /* 0x000000090b097210 */ /* 0x000fc80007ffe0ff */
[----:B------:R-:W-:Y:S02]  /*18a0*/  LEA.HI.X R9, R10, UR25, R9, 0x2, P0 ;  /* 0x000000190a097c11 */ /* 0x000fe400080f1409 */
[----:B------:R-:W0:Y:S04]  /*18b0*/  LDS R10, [UR13+0x4] ;  /* 0x0000040dff0a7984 */ /* 0x000e280008000800 */
[----:B------:R-:W0:Y:S01]  /*18c0*/  LDG.E R8, desc[UR18][R8.64] ;  /* 0x0000001208087981 */ /* 0x000e22000c1e1900 */
[----:B------:R-:W-:-:S04]  /*18d0*/  UIADD3 UR4, UP0, UPT, UR4, 0x2, URZ ;  /* 0x0000000204047890 */ /* 0x000fc8000ff1e0ff */
[----:B------:R-:W-:Y:S01]  /*18e0*/  UIADD3.X UR5, UPT, UPT, URZ, UR5, URZ, UP0, !UPT ;  /* 0x00000005ff057290 */ /* 0x000fe200087fe4ff */
[C---:B0-----:R-:W-:Y:S01]  /*18f0*/  FFMA R5, R8.reuse, R10, R5 ;  /* 0x0000000a08057223 */ /* 0x041fe20000000005 */
[----:B------:R-:W-:-:S10]  /*1900*/  FFMA R7, R8, R12, R7 ;  /* 0x0000000c08077223 */ /* 0x000fd40000000007 */
.L_x_15:
[----:B------:R-:W1:Y:S02]  /*1910*/  LDCU UR13, c[0x0][0x3a0] ;  /* 0x00007400ff0d77ac */ /* 0x000e640008000800 */
[----:B-1----:R-:W-:-:S04]  /*1920*/  ULOP3.LUT UR13, UR13, 0x1, URZ, 0xc0, !UPT ;  /* 0x000000010d0d7892 */ /* 0x002fc8000f8ec0ff */
[----:B------:R-:W-:-:S04]  /*1930*/  UISETP.NE.U32.AND UP0, UPT, UR13, 0x1, UPT ;  /* 0x000000010d00788c */ /* 0x000fc8000bf05070 */
[----:B------:R-:W-:-:S09]  /*1940*/  UISETP.NE.U32.AND.EX UP0, UPT, URZ, URZ, UPT, UP0 ;  /* 0x000000ffff00728c */ /* 0x000fd2000bf05100 */
[----:B------:R-:W-:Y:S05]  /*1950*/  BRA.U UP0, `(.L_x_0) ;  /* 0x0000000100e87547 */ /* 0x000fea000b800000 */
        /* <DEDUP_REMOVED lines=8> */
[----:B------:R-:W-:Y:S01]  /*19e0*/  IMAD.MOV.U32 R8, RZ, RZ, RZ ;  /* 0x000000ffff087224 */ /* 0x000fe200078e00ff */
[----:B-1----:R-:W1:Y:S01]  /*19f0*/  I2F.U32.RP R2, UR8 ;  /* 0x0000000800027d06 */ /* 0x002e620008209000 */
[----:B------:R-:W-:-:S07]  /*1a00*/  ISETP.NE.U32.AND P1, PT, RZ, UR8, PT ;  /* 0x00000008ff007c0c */ /* 0x000fce000bf25070 */
[----:B-1----:R-:W1:Y:S02]  /*1a10*/  MUFU.RCP R2, R2 ;  /* 0x0000000200027308 */ /* 0x002e640000001000 */
[----:B-1----:R-:W-:-:S06]  /*1a20*/  VIADD R9, R2, 0xffffffe ;  /* 0x0ffffffe02097836 */ /* 0x002fcc0000000000 */
[----:B------:R-:W1:Y:S02]  /*1a30*/  F2I.FTZ.U32.TRUNC.NTZ R9, R9 ;  /* 0x0000000900097305 */ /* 0x000e64000021f000 */
[----:B-1----:R-:W-:-:S05]  /*1a40*/  IADD3 R11, PT, PT, RZ, -R9, RZ ;  /* 0x80000009ff0b7210 */ /* 0x002fca0007ffe0ff */
[----:B------:R-:W-:-:S04]  /*1a50*/  IMAD R11, R11, UR8, RZ ;  /* 0x000000080b0b7c24 */ /* 0x000fc8000f8e02ff */
[----:B------:R-:W-:-:S04]  /*1a60*/  IMAD.HI.U32 R11, R9, R11, R8 ;  /* 0x0000000b090b7227 */ /* 0x000fc800078e0008 */
[----:B------:R-:W-:Y:S02]  /*1a70*/  IMAD.MOV.U32 R9, RZ, RZ, RZ ;  /* 0x000000ffff097224 */ /* 0x000fe400078e00ff */
        /* <DEDUP_REMOVED lines=9> */
.L_x_23:
[----:B------:R-:W-:-:S07]  /*1b10*/  MOV R14, 0x1b30 ;  /* 0x00001b30000e7802 */ /* 0x000fce0000000f00 */
[----:B0-----:R-:W-:Y:S05]  /*1b20*/  CALL.REL.NOINC `($__internal_0_$__cuda_sm20_rem_u64) ;  /* 0x0000000000e47944 */ /* 0x001fea0003c00000 */
[----:B------:R-:W-:Y:S01]  /*1b30*/  MOV R8, R16 ;  /* 0x0000001000087202 */ /* 0x000fe20000000f00 */
[----:B------:R-:W-:-:S07]  /*1b40*/  IMAD.MOV.U32 R9, RZ, RZ, R17 ;  /* 0x000000ffff097224 */ /* 0x000fce00078e0011 */
.L_x_24:
[----:B0-----:R-:W-:Y:S05]  /*1b50*/  BSYNC.RECONVERGENT B0 ;  /* 0x0000000000007941 */ /* 0x001fea0003800200 */
.L_x_22:
[----:B------:R-:W0:Y:S01]  /*1b60*/  LDCU.128 UR8, c[0x0][0x3b0] ;  /* 0x00007600ff0877ac */ /* 0x000e220008000c00 */
[----:B------:R-:W-:Y:S01]  /*1b70*/  HFMA2 R11, -RZ, RZ, 0, 0 ;  /* 0x00000000ff0b7431 */ /* 0x000fe200000001ff */
[----:B------:R-:W-:Y:S01]  /*1b80*/  MOV R10, R4 ;  /* 0x00000004000a7202 */ /* 0x000fe20000000f00 */
[----:B------:R-:W1:Y:S01]  /*1b90*/  LDCU.64 UR24, c[0x0][0x380] ;  /* 0x00007000ff1877ac */ /* 0x000e620008000a00 */
[----:B0-----:R-:W-:-:S03]  /*1ba0*/  IMAD R9, R9, UR8, RZ ;  /* 0x0000000809097c24 */ /* 0x001fc6000f8e02ff */
[----:B------:R-:W-:-:S04]  /*1bb0*/  IMAD.WIDE.U32 R10, R8, UR8, R10 ;  /* 0x00000008080a7c25 */ /* 0x000fc8000f8e000a */
[----:B------:R-:W-:Y:S01]  /*1bc0*/  IMAD R9, R8, UR9, R9 ;  /* 0x0000000908097c24 */ /* 0x000fe2000f8e0209 */
[----:B------:R-:W-:-:S03]  /*1bd0*/  MOV R8, R6 ;  /* 0x0000000600087202 */ /* 0x000fc60000000f00 */
[----:B------:R-:W-:Y:S02]  /*1be0*/  IMAD.IADD R0, R11, 0x1, R9 ;  /* 0x000000010b007824 */ /* 0x000fe400078e0209 */
[----:B------:R-:W-:Y:S02]  /*1bf0*/  HFMA2 R9, -RZ, RZ, 0, 0 ;  /* 0x00000000ff097431 */ /* 0x000fe400000001ff */
[----:B------:R-:W-:-:S04]  /*1c00*/  IMAD R11, R0, UR10, RZ ;  /* 0x0000000a000b7c24 */ /* 0x000fc8000f8e02ff */
[C---:B------:R-:W-:Y:S02]  /*1c10*/  IMAD R11, R10.reuse, UR11, R11 ;  /* 0x0000000b0a0b7c24 */ /* 0x040fe4000f8e020b */
[----:B------:R-:W-:-:S04]  /*1c20*/  IMAD.WIDE.U32 R8, R10, UR10, R8 ;  /* 0x0000000a0a087c25 */ /* 0x000fc8000f8e0008 */
[----:B------:R-:W-:Y:S01]  /*1c30*/  IMAD.IADD R9, R9, 0x1, R11 ;  /* 0x0000000109097824 */ /* 0x000fe200078e020b */
[----:B-1----:R-:W-:-:S04]  /*1c40*/  LEA R10, P0, R8, UR24, 0x2 ;  /* 0x00000018080a7c11 */ /* 0x002fc8000f8010ff */
[----:B------:R-:W-:-:S05]  /*1c50*/  LEA.HI.X R11, R8, UR25, R9, 0x2, P0 ;  /* 0x00000019080b7c11 */ /* 0x000fca00080f1409 */
[----:B------:R-:W2:Y:S01]  /*1c60*/  LDG.E R10, desc[UR18][R10.64] ;  /* 0x000000120a0a7981 */ /* 0x000ea2000c1e1900 */
[----:B------:R-:W0:Y:S01]  /*1c70*/  S2UR UR14, SR_CgaCtaId ;  /* 0x00000000000e79c3 */ /* 0x000e220000008800 */
[----:B------:R-:W-:Y:S02]  /*1c80*/  UMOV UR13, 0x400 ;  /* 0x00000400000d7882 */ /* 0x000fe40000000000 */
[----:B0-----:R-:W-:Y:S02]  /*1c90*/  ULEA UR13, UR14, UR13, 0x18 ;  /* 0x0000000d0e0d7291 */ /* 0x001fe4000f8ec0ff */
[----:B------:R-:W-:Y:S02]  /*1ca0*/  ULEA UR14, UR4, UR17, 0x2 ;  /* 0x00000011040e7291 */ /* 0x000fe4000f8e10ff */
[----:B------:R-:W-:-:S07]  /*1cb0*/  ULEA UR13, UR4, UR13, 0x2 ;  /* 0x0000000d040d7291 */ /* 0x000fce000f8e10ff */
[----:B------:R-:W-:Y:S04]  /*1cc0*/  LDS R2, [UR14] ;  /* 0x0000000eff027984 */ /* 0x000fe80008000800 */
[----:B------:R-:W2:Y:S02]  /*1cd0*/  LDS R0, [UR13] ;  /* 0x0000000dff007984 */ /* 0x000ea40008000800 */
[C---:B--2---:R-:W-:Y:S01]  /*1ce0*/  FFMA R5, R10.reuse, R0, R5 ;  /* 0x000000000a057223 */ /* 0x044fe20000000005 */
[----:B------:R-:W-:-:S07]  /*1cf0*/  FFMA R7, R10, R2, R7 ;  /* 0x000000020a077223 */ /* 0x000fce0000000007 */
.L_x_0:
[C---:B------:R-:W-:Y:S01]  /*1d00*/  IADD3 R2, P0, PT, R3.reuse, UR15, RZ ;  /* 0x0000000f03027c10 */ /* 0x040fe2000ff1e0ff */
[----:B------:R-:W-:Y:S01]  /*1d10*/  IMAD.WIDE.U32 R8, R3, UR8, RZ ;  /* 0x0000000803087c25 */ /* 0x000fe2000f8e00ff */
[----:B------:R-:W-:Y:S01]  /*1d20*/  MOV R10, R6 ;  /* 0x00000006000a7202 */ /* 0x000fe20000000f00 */
[----:B------:R-:W1:Y:S01]  /*1d30*/  LDCU.64 UR24, c[0x0][0x388] ;  /* 0x00007100ff1877ac */ /* 0x000e620008000a00 */
[----:B------:R-:W-:Y:S01]  /*1d40*/  IADD3.X R0, PT, PT, RZ, UR16, RZ, P0, !PT ;  /* 0x00000010ff007c10 */ /* 0x000fe200087fe4ff */
[----:B------:R-:W-:-:S04]  /*1d50*/  IMAD.MOV.U32 R11, RZ, RZ, RZ ;  /* 0x000000ffff0b7224 */ /* 0x000fc800078e00ff */
[----:B------:R-:W-:Y:S02]  /*1d60*/  IMAD R13, R0, UR8, RZ ;  /* 0x00000008000d7c24 */ /* 0x000fe4000f8e02ff */
[----:B------:R-:W-:Y:S02]  /*1d70*/  IMAD R0, R3, UR9, R9 ;  /* 0x0000000903007c24 */ /* 0x000fe4000f8e0209 */
[C---:B------:R-:W-:Y:S02]  /*1d80*/  IMAD R13, R2.reuse, UR9, R13 ;  /* 0x00000009020d7c24 */ /* 0x040fe4000f8e020d */
[----:B------:R-:W-:-:S04]  /*1d90*/  IMAD.WIDE.U32 R2, R2, UR8, RZ ;  /* 0x0000000802027c25 */ /* 0x000fc8000f8e00ff */
[----:B------:R-:W-:-:S04]  /*1da0*/  IMAD.WIDE.U32 R10, R4, UR10, R10 ;  /* 0x0000000a040a7c25 */ /* 0x000fc8000f8e000a */
[----:B------:R-:W-:Y:S01]  /*1db0*/  IMAD R9, R0, UR10, RZ ;  /* 0x0000000a00097c24 */ /* 0x000fe2000f8e02ff */
[----:B------:R-:W-:Y:S01]  /*1dc0*/  IADD3 R0, PT, PT, R3, R13, RZ ;  /* 0x0000000d03007210 */ /* 0x000fe20007ffe0ff */
[----:B------:R-:W-:Y:S02]  /*1dd0*/  IMAD R11, R4, UR11, R11 ;  /* 0x0000000b040b7c24 */ /* 0x000fe4000f8e020b */
[----:B------:R-:W-:Y:S02]  /*1de0*/  IMAD R3, R8, UR11, R9 ;  /* 0x0000000b08037c24 */ /* 0x000fe4000f8e0209 */
[----:B------:R-:W-:Y:S02]  /*1df0*/  IMAD R13, R0, UR10, RZ ;  /* 0x0000000a000d7c24 */ /* 0x000fe4000f8e02ff */
[----:B------:R-:W-:-:S04]  /*1e00*/  IMAD.WIDE.U32 R8, R8, UR10, R10 ;  /* 0x0000000a08087c25 */ /* 0x000fc8000f8e000a */
[----:B------:R-:W-:Y:S01]  /*1e10*/  IMAD.WIDE.U32 R10, R2, UR10, R10 ;  /* 0x0000000a020a7c25 */ /* 0x000fe2000f8e000a */
[----:B------:R-:W-:-:S03]  /*1e20*/  IADD3 R3, PT, PT, R9, R3, RZ ;  /* 0x0000000309037210 */ /* 0x000fc60007ffe0ff */
[----:B------:R-:W-:Y:S01]  /*1e30*/  IMAD R13, R2, UR11, R13 ;  /* 0x0000000b020d7c24 */ /* 0x000fe2000f8e020d */
[----:B-1----:R-:W-:Y:S02]  /*1e40*/  LEA R2, P0, R8, UR24, 0x2 ;  /* 0x0000001808027c11 */ /* 0x002fe4000f8010ff */
[----:B------:R-:W-:Y:S01]  /*1e50*/  LEA R12, P1, R10, UR24, 0x2 ;  /* 0x000000180a0c7c11 */ /* 0x000fe2000f8210ff */
[----:B------:R-:W-:Y:S01]  /*1e60*/  IMAD.IADD R9, R11, 0x1, R13 ;  /* 0x000000010b097824 */ /* 0x000fe200078e020d */
[----:B------:R-:W-:-:S04]  /*1e70*/  LEA.HI.X R3, R8, UR25, R3, 0x2, P0 ;  /* 0x0000001908037c11 */ /* 0x000fc800080f1403 */
[----:B------:R-:W-:Y:S01]  /*1e80*/  LEA.HI.X R13, R10, UR25, R9, 0x2, P1 ;  /* 0x000000190a0d7c11 */ /* 0x000fe200088f1409 */
[----:B------:R-:W-:Y:S04]  /*1e90*/  STG.E desc[UR18][R2.64], R5 ;  /* 0x0000000502007986 */ /* 0x000fe8000c101912 */
[----:B------:R-:W-:Y:S01]  /*1ea0*/  STG.E desc[UR18][R12.64], R7 ;  /* 0x000000070c007986 */ /* 0x000fe2000c101912 */
[----:B0-----:R-:W-:Y:S05]  /*1eb0*/  EXIT ;  /* 0x000000000000794d */ /* 0x001fea0003800000 */
        .weak           $__internal_0_$__cuda_sm20_rem_u64
        .type           $__internal_0_$__cuda_sm20_rem_u64,@function
        .size           $__internal_0_$__cuda_sm20_rem_u64,(.L_x_144 - $__internal_0_$__cuda_sm20_rem_u64)
$__internal_0_$__cuda_sm20_rem_u64:
[----:B------:R-:W0:Y:S08]  /*1ec0*/  I2F.U64.RP R15, UR6 ;  /* 0x00000006000f7d12 */ /* 0x000e300008309000 */
[----:B0-----:R-:W0:Y:S02]  /*1ed0*/  MUFU.RCP R15, R15 ;  /* 0x0000000f000f7308 */ /* 0x001e240000001000 */
[----:B0-----:R-:W-:-:S06]  /*1ee0*/  IADD3 R16, PT, PT, R15, 0x1ffffffe, RZ ;  /* 0x1ffffffe0f107810 */ /* 0x001fcc0007ffe0ff */
[----:B------:R-:W0:Y:S02]  /*1ef0*/  F2I.U64.TRUNC R16, R16 ;  /* 0x0000001000107311 */ /* 0x000e24000020d800 */
[----:B0-----:R-:W-:-:S04]  /*1f00*/  IMAD.WIDE.U32 R18, R16, UR6, RZ ;  /* 0x0000000610127c25 */ /* 0x001fc8000f8e00ff */
[C---:B------:R-:W-:Y:S01]  /*1f10*/  IMAD R13, R16.reuse, UR7, R19 ;  /* 0x00000007100d7c24 */ /* 0x040fe2000f8e0213 */
[----:B------:R-:W-:Y:S01]  /*1f20*/  IADD3 R19, P0, PT, RZ, -R18, RZ ;  /* 0x80000012ff137210 */ /* 0x000fe20007f1e0ff */
[----:B------:R-:W-:Y:S02]  /*1f30*/  IMAD.MOV.U32 R23, RZ, RZ, R16 ;  /* 0x000000ffff177224 */ /* 0x000fe400078e0010 */
[----:B------:R-:W-:Y:S02]  /*1f40*/  IMAD R13, R17, UR6, R13 ;  /* 0x00000006110d7c24 */ /* 0x000fe4000f8e020d */
[----:B------:R-:W-:-:S03]  /*1f50*/  IMAD.HI.U32 R22, R16, R19, RZ ;  /* 0x0000001310167227 */ /* 0x000fc600078e00ff */
[----:B------:R-:W-:-:S05]  /*1f60*/  IADD3.X R13, PT, PT, RZ, ~R13, RZ, P0, !PT ;  /* 0x8000000dff0d7210 */ /* 0x000fca00007fe4ff */
[----:B------:R-:W-:-:S04]  /*1f70*/  IMAD.WIDE.U32 R22, P0, R16, R13, R22 ;  /* 0x0000000d10167225 */ /* 0x000fc80007800016 */
[C---:B------:R-:W-:Y:S02]  /*1f80*/  IMAD R18, R17.reuse, R13, RZ ;  /* 0x0000000d11127224 */ /* 0x040fe400078e02ff */
[----:B------:R-:W-:-:S04]  /*1f90*/  IMAD.HI.U32 R19, P1, R17, R19, R22 ;  /* 0x0000001311137227 */ /* 0x000fc80007820016 */
[----:B------:R-:W-:Y:S01]  /*1fa0*/  IMAD.HI.U32 R13, R17, R13, RZ ;  /* 0x0000000d110d7227 */ /* 0x000fe200078e00ff */
[----:B------:R-:W-:-:S04]  /*1fb0*/  IADD3 R19, P2, PT, R18, R19, RZ ;  /* 0x0000001312137210 */ /* 0x000fc80007f5e0ff */
[----:B------:R-:W-:Y:S01]  /*1fc0*/  IADD3.X R13, PT, PT, R13, R17, RZ, P0, !PT ;  /* 0x000000110d0d7210 */ /* 0x000fe200007fe4ff */
[----:B------:R-:W-:-:S03]  /*1fd0*/  IMAD.WIDE.U32 R22, R19, UR6, RZ ;  /* 0x0000000613167c25 */ /* 0x000fc6000f8e00ff */
[----:B------:R-:W-:Y:S01]  /*1fe0*/  IADD3.X R13, PT, PT, RZ, RZ, R13, P2, P1 ;  /* 0x000000ffff0d7210 */ /* 0x000fe200017e240d */
[----:B------:R-:W-:Y:S01]  /*1ff0*/  IMAD R16, R19, UR7, R23 ;  /* 0x0000000713107c24 */ /* 0x000fe2000f8e0217 */
[----:B------:R-:W-:-:S03]  /*2000*/  IADD3 R15, P0, PT, RZ, -R22, RZ ;  /* 0x80000016ff0f7210 */ /* 0x000fc60007f1e0ff */
[----:B------:R-:W-:Y:S02]  /*2010*/  IMAD R16, R13, UR6, R16 ;  /* 0x000000060d107c24 */ /* 0x000fe4000f8e0210 */
[----:B------:R-:W-:-:S03]  /*2020*/  IMAD.HI.U32 R18, R19, R15, RZ ;  /* 0x0000000f13127227 */ /* 0x000fc600078e00ff */
[----:B------:R-:W-:-:S05]  /*2030*/  IADD3.X R16, PT, PT, RZ, ~R16, RZ, P0, !PT ;  /* 0x80000010ff107210 */ /* 0x000fca00007fe4ff */
[----:B------:R-:W-:-:S04]  /*2040*/  IMAD.WIDE.U32 R18, P0, R19, R16, R18 ;  /* 0x0000001013127225 */ /* 0x000fc80007800012 */
[C---:B------:R-:W-:Y:S02]  /*2050*/  IMAD R17, R13.reuse, R16, RZ ;  /* 0x000000100d117224 */ /* 0x040fe400078e02ff */
[----:B------:R-:W-:Y:S01]  /*2060*/  IMAD.HI.U32 R18, P1, R13, R15, R18 ;  /* 0x0000000f0d127227 */ /* 0x000fe20007820012 */
[----:B------:R-:W-:-:S03]  /*2070*/  MOV R19, RZ ;  /* 0x000000ff00137202 */ /* 0x000fc60000000f00 */
[----:B------:R-:W-:Y:S01]  /*2080*/  IMAD.HI.U32 R16, R13, R16, RZ ;  /* 0x000000100d107227 */ /* 0x000fe200078e00ff */
[----:B------:R-:W-:-:S03]  /*2090*/  IADD3 R17, P2, PT, R17, R18, RZ ;  /* 0x0000001211117210 */ /* 0x000fc60007f5e0ff */
[----:B------:R-:W-:Y:S02]  /*20a0*/  IMAD.X R13, R16, 0x1, R13, P0 ;  /* 0x00000001100d7824 */ /* 0x000fe400000e060d */
[----:B------:R-:W-:-:S03]  /*20b0*/  IMAD.HI.U32 R18, R17, R12, RZ ;  /* 0x0000000c11127227 */ /* 0x000fc600078e00ff */
[----:B------:R-:W-:Y:S01]  /*20c0*/  IADD3.X R13, PT, PT, RZ, RZ, R13, P2, P1 ;  /* 0x000000ffff0d7210 */ /* 0x000fe200017e240d */
[----:B------:R-:W-:-:S04]  /*20d0*/  IMAD.WIDE.U32 R18, R17, R8, R18 ;  /* 0x0000000811127225 */ /* 0x000fc800078e0012 */
[C---:B------:R-:W-:Y:S02]  /*20e0*/  IMAD R15, R13.reuse, R8, RZ ;  /* 0x000000080d0f7224 */ /* 0x040fe400078e02ff */
[----:B------:R-:W-:-:S04]  /*20f0*/  IMAD.HI.U32 R18, P0, R13, R12, R18 ;  /* 0x0000000c0d127227 */ /* 0x000fc80007800012 */
[----:B------:R-:W-:Y:S01]  /*2100*/  IMAD.HI.U32 R13, R13, R8, RZ ;  /* 0x000000080d0d7227 */ /* 0x000fe200078e00ff */
[----:B------:R-:W-:-:S04]  /*2110*/  IADD3 R15, P1, PT, R15, R18, RZ ;  /* 0x000000120f0f7210 */ /* 0x000fc80007f3e0ff */
[----:B------:R-:W-:Y:S01]  /*2120*/  IADD3.X R13, PT, PT, R13, RZ, RZ, P0, !PT ;  /* 0x000000ff0d0d7210 */ /* 0x000fe200007fe4ff */
[----:B------:R-:W-:-:S04]  /*2130*/  IMAD.WIDE.U32 R16, R15, UR6, RZ ;  /* 0x000000060f107c25 */ /* 0x000fc8000f8e00ff */
[----:B------:R-:W-:Y:S01]  /*2140*/  IMAD.X R13, RZ, RZ, R13, P1 ;  /* 0x000000ffff0d7224 */ /* 0x000fe200008e060d */
[----:B------:R-:W-:Y:S01]  /*2150*/  IADD3 R16, P1, PT, -R16, R12, RZ ;  /* 0x0000000c10107210 */ /* 0x000fe20007f3e1ff */
[----:B------:R-:W-:-:S03]  /*2160*/  IMAD R18, R15, UR7, R17 ;  /* 0x000000070f127c24 */ /* 0x000fc6000f8e0211 */
[----:B------:R-:W-:Y:S01]  /*2170*/  ISETP.GE.U32.AND P0, PT, R16, UR6, PT ;  /* 0x0000000610007c0c */ /* 0x000fe2000bf06070 */
[----:B------:R-:W-:-:S05]  /*2180*/  IMAD R13, R13, UR6, R18 ;  /* 0x000000060d0d7c24 */ /* 0x000fca000f8e0212 */
[----:B------:R-:W-:Y:S02]  /*2190*/  IADD3.X R15, PT, PT, ~R13, R8, RZ, P1, !PT ;  /* 0x000000080d0f7210 */ /* 0x000fe40000ffe5ff */
[----:B------:R-:W-:Y:S02]  /*21a0*/  IADD3 R13, P1, PT, R16, -UR6, RZ ;  /* 0x80000006100d7c10 */ /* 0x000fe4000ff3e0ff */
[C---:B------:R-:W-:Y:S02]  /*21b0*/  ISETP.GE.U32.AND.EX P0, PT, R15.reuse, UR7, PT, P0 ;  /* 0x000000070f007c0c */ /* 0x040fe4000bf06100 */
[----:B------:R-:W-:Y:S02]  /*21c0*/  IADD3.X R18, PT, PT, R15, ~UR7, RZ, P1, !PT ;  /* 0x800000070f127c10 */ /* 0x000fe40008ffe4ff */
[----:B------:R-:W-:Y:S02]  /*21d0*/  SEL R13, R13, R16, P0 ;  /* 0x000000100d0d7207 */ /* 0x000fe40000000000 */
[----:B------:R-:W-:Y:S01]  /*21e0*/  SEL R18, R18, R15, P0 ;  /* 0x0000000f12127207 */ /* 0x000fe20000000000 */
[----:B------:R-:W-:Y:S01]  /*21f0*/  HFMA2 R15, -RZ, RZ, 0, 0 ;  /* 0x00000000ff0f7431 */ /* 0x000fe200000001ff */
[----:B------:R-:W-:-:S02]  /*2200*/  ISETP.GE.U32.AND P0, PT, R13, UR6, PT ;  /* 0x000000060d007c0c */ /* 0x000fc4000bf06070 */
[----:B------:R-:W-:Y:S02]  /*2210*/  IADD3 R16, P2, PT, R13, -UR6, RZ ;  /* 0x800000060d107c10 */ /* 0x000fe4000ff5e0ff */
[----:B------:R-:W-:Y:S02]  /*2220*/  ISETP.NE.U32.AND P1, PT, RZ, UR6, PT ;  /* 0x00000006ff007c0c */ /* 0x000fe4000bf25070 */
[C---:B------:R-:W-:Y:S02]  /*2230*/  ISETP.GE.U32.AND.EX P0, PT, R18.reuse, UR7, PT, P0 ;  /* 0x0000000712007c0c */ /* 0x040fe4000bf06100 */
[----:B------:R-:W-:Y:S02]  /*2240*/  IADD3.X R17, PT, PT, R18, ~UR7, RZ, P2, !PT ;  /* 0x8000000712117c10 */ /* 0x000fe400097fe4ff */
[----:B------:R-:W-:Y:S02]  /*2250*/  ISETP.NE.AND.EX P1, PT, RZ, UR7, PT, P1 ;  /* 0x00000007ff007c0c */ /* 0x000fe4000bf25310 */
[----:B------:R-:W-:-:S02]  /*2260*/  SEL R16, R16, R13, P0 ;  /* 0x0000000d10107207 */ /* 0x000fc40000000000 */
[----:B------:R-:W-:Y:S02]  /*2270*/  SEL R17, R17, R18, P0 ;  /* 0x0000001211117207 */ /* 0x000fe40000000000 */
[----:B------:R-:W-:Y:S02]  /*2280*/  SEL R16, R16, 0xffffffff, P1 ;  /* 0xffffffff10107807 */ /* 0x000fe40000800000 */
[----:B------:R-:W-:Y:S01]  /*2290*/  SEL R17, R17, 0xffffffff, P1 ;  /* 0xffffffff11117807 */ /* 0x000fe20000800000 */
[----:B------:R-:W-:Y:S06]  /*22a0*/  RET.REL.NODEC R14 `(_Z11dim2_kernelPfS_PKfS1_mmmm) ;  /* 0xffffffdc0e547950 */ /* 0x000fec0003c3ffff */
.L_x_25:
[----:B------:R-:W-:-:S00]  /*22b0*/  BRA `(.L_x_25) ;  /* 0xfffffffc00fc7947 */ /* 0x000fc0000383ffff */
[----:B------:R-:W-:-:S00]  /*22c0*/  NOP ;  /* 0x0000000000007918 */ /* 0x000fc00000000000 */
        /* <DEDUP_REMOVED lines=11> */
.L_x_144:


//--------------------- .text._Z11dim1_kernelPfS_PKfS1_mmmm --------------------------
	.section	.text._Z11dim1_kernelPfS_PKfS1_mmmm,"ax",@progbits
	.align	128
        .global         _Z11dim1_kernelPfS_PKfS1_mmmm
        .type           _Z11dim1_kernelPfS_PKfS1_mmmm,@function
        .size           _Z11dim1_kernelPfS_PKfS1_mmmm,(.L_x_145 - _Z11dim1_kernelPfS_PKfS1_mmmm)
        .other          _Z11dim1_kernelPfS_PKfS1_mmmm,@"STO_CUDA_ENTRY STV_DEFAULT"
_Z11dim1_kernelPfS_PKfS1_mmmm:
.text._Z11dim1_kernelPfS_PKfS1_mmmm:
        /* <DEDUP_REMOVED lines=8> */
[----:B------:R-:W4:Y:S01]  /*0080*/  LDCU.64 UR10, c[0x0][0x3a8] ;  /* 0x00007500ff0a77ac */ /* 0x000f220008000a00 */
[----:B0-----:R-:W-:-:S04]  /*0090*/  ISETP.GE.U32.AND P0, PT, R7, UR14, PT ;  /* 0x0000000e07007c0c */ /* 0x001fc8000bf06070 */
[----:B------:R-:W-:-:S13]  /*00a0*/  ISETP.GE.U32.AND.EX P0, PT, RZ, UR15, PT, P0 ;  /* 0x0000000fff007c0c */ /* 0x000fda000bf06100 */
[----:B------:R-:W-:Y:S01]  /*00b0*/  @!P0 IMAD.SHL.U32 R5, R7, 0x4, RZ ;  /* 0x0000000407058824 */ /* 0x000fe200078e00ff */
[----:B------:R-:W-:-:S04]  /*00c0*/  @!P0 SHF.R.U32.HI R0, RZ, 0x1e, R7 ;  /* 0x0000001eff008819 */ /* 0x000fc80000011607 */
[C---:B-1----:R-:W-:Y:S02]  /*00d0*/  @!P0 IADD3 R2, P1, PT, R5.reuse, R2, RZ ;  /* 0x0000000205028210 */ /* 0x042fe40007f3e0ff */
[----:B---3--:R-:W-:-:S03]  /*00e0*/  @!P0 IADD3 R4, P2, PT, R5, R8, RZ ;  /* 0x0000000805048210 */ /* 0x008fc60007f5e0ff */
[C---:B------:R-:W-:Y:S01]  /*00f0*/  @!P0 IMAD.X R3, R0.reuse, 0x1, R3, P1 ;  /* 0x0000000100038824 */ /* 0x040fe200008e0603 */
[----:B------:R-:W-:-:S04]  /*0100*/  @!P0 IADD3.X R5, PT, PT, R0, R9, RZ, P2, !PT ;  /* 0x0000000900058210 */ /* 0x000fc800017fe4ff */
[----:B--2---:R-:W2:Y:S04]  /*0110*/  @!P0 LDG.E R6, desc[UR20][R2.64] ;  /* 0x0000001402068981 */ /* 0x004ea8000c1e1900 */
[----:B------:R0:W3:Y:S01]  /*0120*/  @!P0 LDG.E R4, desc[UR20][R4.64] ;  /* 0x0000001404048981 */ /* 0x0000e2000c1e1900 */
[----:B------:R-:W1:Y:S01]  /*0130*/  LDC R0, c[0x0][0x368] ;  /* 0x0000da00ff007b82 */ /* 0x000e620000000800 */
[----:B-----5:R-:W-:Y:S01]  /*0140*/  IMAD.U32 R10, RZ, RZ, UR19 ;  /* 0x00000013ff0a7e24 */ /* 0x020fe2000f8e00ff */
[----:B------:R-:W1:Y:S06]  /*0150*/  S2R R9, SR_TID.Z ;  /* 0x0000000000097919 */ /* 0x000e6c0000002300 */
[----:B------:R-:W4:Y:S01]  /*0160*/  S2UR UR4, SR_CTAID.Y ;  /* 0x00000000000479c3 */ /* 0x000f220000002600 */
[----:B0-----:R-:W-:-:S05]  /*0170*/  IMAD.U32 R5, RZ, RZ, UR18 ;  /* 0x00000012ff057e24 */ /* 0x001fca000f8e00ff */
[----:B------:R-:W-:Y:S02]  /*0180*/  SHF.R.U64 R2, R5, 0x1, R10 ;  /* 0x0000000105027819 */ /* 0x000fe4000000120a */
[----:B------:R-:W4:Y:S08]  /*0190*/  LDC R16, c[0x0][0x364] ;  /* 0x0000d900ff107b82 */ /* 0x000f300000000800 */
[----:B------:R-:W0:Y:S08]  /*01a0*/  S2UR UR8, SR_CgaCtaId ;  /* 0x00000000000879c3 */ /* 0x000e300000008800 */
[----:B------:R-:W5:Y:S08]  /*01b0*/  S2UR UR6, SR_CTAID.X ;  /* 0x00000000000679c3 */ /* 0x000f700000002500 */
[----:B------:R-:W5:Y:S01]  /*01c0*/  LDC R14, c[0x0][0x360] ;  /* 0x0000d800ff0e7b82 */ /* 0x000f620000000800 */
[----:B----4-:R-:W-:Y:S01]  /*01d0*/  IMAD R16, R16, UR4, R17 ;  /* 0x0000000410107c24 */ /* 0x010fe2000f8e0211 */
[----:B------:R-:W-:-:S04]  /*01e0*/  UMOV UR4, 0x400 ;  /* 0x0000040000047882 */ /* 0x000fc80000000000 */
[----:B------:R-:W-:Y:S02]  /*01f0*/  ISETP.GE.U32.AND P2, PT, R16, UR16, PT ;  /* 0x0000001010007c0c */ /* 0x000fe4000bf46070 */
[----:B------:R-:W1:Y:S01]  /*0200*/  S2UR UR5, SR_CTAID.Z ;  /* 0x00000000000579c3 */ /* 0x000e620000002700 */
[----:B0-----:R-:W-:Y:S01]  /*0210*/  ULEA UR8, UR8, UR4, 0x18 ;  /* 0x0000000408087291 */ /* 0x001fe2000f8ec0ff */
[----:B------:R-:W-:-:S03]  /*0220*/  ISETP.GE.U32.AND.EX P2, PT, RZ, UR17, PT, P2 ;  /* 0x00000011ff007c0c */ /* 0x000fc6000bf46120 */
[----:B------:R-:W-:Y:S02]  /*0230*/  ULEA UR22, UR14, UR8, 0x2 ;  /* 0x000000080e167291 */ /* 0x000fe4000f8e10ff */
[----:B------:R-:W-:Y:S01]  /*0240*/  @!P0 LEA R5, R7, UR8, 0x2 ;  /* 0x0000000807058c11 */ /* 0x000fe2000f8e10ff */
[----:B-----5:R-:W-:-:S03]  /*0250*/  IMAD R14, R14, UR6, R7 ;  /* 0x000000060e0e7c24 */ /* 0x020fc6000f8e0207 */
[----:B------:R-:W-:Y:S01]  /*0260*/  @!P0 LEA R7, R7, UR22, 0x2 ;  /* 0x0000001607078c11 */ /* 0x000fe2000f8e10ff */
[----:B-1----:R-:W-:Y:S01]  /*0270*/  IMAD R3, R0, UR5, R9 ;  /* 0x0000000500037c24 */ /* 0x002fe2000f8e0209 */
[----:B------:R-:W-:-:S04]  /*0280*/  SHF.R.U32.HI R0, RZ, 0x1, R10 ;  /* 0x00000001ff007819 */ /* 0x000fc8000001160a */
[----:B------:R-:W-:-:S04]  /*0290*/  ISETP.GE.U32.AND P1, PT, R3, UR10, PT ;  /* 0x0000000a03007c0c */ /* 0x000fc8000bf26070 */
[----:B------:R-:W-:Y:S02]  /*02a0*/  ISETP.GE.U32.OR.EX P1, PT, RZ, UR11, P2, P1 ;  /* 0x0000000bff007c0c */ /* 0x000fe40009726510 */
[----:B------:R-:W-:-:S04]  /*02b0*/  ISETP.LE.U32.AND P2, PT, R2, R14, PT ;  /* 0x0000000e0200720c */ /* 0x000fc80003f43070 */
[----:B------:R-:W-:Y:S01]  /*02c0*/  ISETP.LE.U32.OR.EX P1, PT, R0, RZ, P1, P2 ;  /* 0x000000ff0000720c */ /* 0x000fe20000f23520 */
[----:B--2---:R0:W-:Y:S04]  /*02d0*/  @!P0 STS [R5], R6 ;  /* 0x0000000605008388 */ /* 0x0041e80000000800 */
[----:B---3--:R0:W-:Y:S01]  /*02e0*/  @!P0 STS [R7], R4 ;  /* 0x0000000407008388 */ /* 0x0081e20000000800 */
[----:B------:R-:W-:Y:S07]  /*02f0*/  BAR.SYNC.DEFER_BLOCKING 0x0 ;  /* 0x0000000000007b1d */ /* 0x000fee0000010000 */
[----:B------:R-:W-:Y:S05]  /*0300*/  @P1 EXIT ;  /* 0x000000000000194d */ /* 0x000fea0003800000 */
[----:B------:R-:W-:Y:S01]  /*0310*/  UISETP.NE.U32.AND UP0, UPT, UR14, URZ, UPT ;  /* 0x000000ff0e00728c */ /* 0x000fe2000bf05070 */
[----:B------:R-:W-:Y:S02]  /*0320*/  HFMA2 R23, -RZ, RZ, 0, 0 ;  /* 0x00000000ff177431 */ /* 0x000fe400000001ff */
[----:B------:R-:W-:Y:S01]  /*0330*/  IMAD.MOV.U32 R24, RZ, RZ, RZ ;  /* 0x000000ffff187224 */ /* 0x000fe200078e00ff */
[----:B------:R-:W-:-:S09]  /*0340*/  UISETP.NE.AND.EX UP0, UPT, UR15, URZ, UPT, UP0 ;  /* 0x000000ff0f00728c */ /* 0x000fd2000bf05300 */
[----:B------:R-:W-:Y:S05]  /*0350*/  BRA.U !UP0, `(.L_x_26) ;  /* 0x0000002d08447547 */ /* 0x000fea000b800000 */
[----:B------:R-:W-:Y:S01]  /*0360*/  UISETP.GE.U32.AND UP0, UPT, UR14, 0x8, UPT ;  /* 0x000000080e00788c */ /* 0x000fe2000bf06070 */
[----:B------:R-:W-:Y:S01]  /*0370*/  IMAD.MOV.U32 R17, RZ, RZ, RZ ;  /* 0x000000ffff117224 */ /* 0x000fe200078e00ff */
[----:B------:R-:W-:Y:S01]  /*0380*/  MOV R24, RZ ;  /* 0x000000ff00187202 */ /* 0x000fe20000000f00 */
[----:B------:R-:W-:Y:S01]  /*0390*/  IMAD.MOV.U32 R23, RZ, RZ, RZ ;  /* 0x000000ffff177224 */ /* 0x000fe200078e00ff */
[----:B------:R-:W-:Y:S01]  /*03a0*/  UISETP.GE.U32.AND.EX UP0, UPT, UR15, URZ, UPT, UP0 ;  /* 0x000000ff0f00728c */ /* 0x000fe2000bf06100 */
[C---:B------:R-:W-:Y:S01]  /*03b0*/  IMAD.WIDE.U32 R12, R3.reuse, UR16, R16 ;  /* 0x00000010030c7c25 */ /* 0x040fe2000f8e0010 */
[----:B------:R-:W1:Y:S03]  /*03c0*/  LDCU.64 UR6, c[0x0][0x3b8] ;  /* 0x00007700ff0677ac */ /* 0x000e660008000a00 */
[----:B0-----:R-:W-:Y:S01]  /*03d0*/  IMAD R4, R3, UR17, R13 ;  /* 0x0000001103047c24 */ /* 0x001fe2000f8e020d */
[----:B------:R-:W-:Y:S01]  /*03e0*/  ULOP3.LUT UR23, UR14, 0x7, URZ, 0xc0, !UPT ;  /* 0x000000070e177892 */ /* 0x000fe2000f8ec0ff */
[----:B------:R-:W-:Y:S01]  /*03f0*/  UMOV UR4, URZ ;  /* 0x000000ff00047c82 */ /* 0x000fe20008000000 */
[----:B------:R-:W-:Y:S01]  /*0400*/  UMOV UR5, URZ ;  /* 0x000000ff00057c82 */ /* 0x000fe20008000000 */
[----:B------:R-:W-:Y:S09]  /*0410*/  BRA.U !UP0, `(.L_x_27) ;  /* 0x0000001508907547 */ /* 0x000ff2000b800000 */
[----:B------:R-:W0:Y:S01]  /*0420*/  LDCU UR5, c[0x0][0x3a4] ;  /* 0x00007480ff0577ac */ /* 0x000e220008000800 */
[C---:B------:R-:W-:Y:S01]  /*0430*/  LEA R5, P0, R14.reuse, 0x3, 0x1 ;  /* 0x000000030e057811 */ /* 0x040fe200078008ff */
[----:B------:R-:W-:Y:S01]  /*0440*/  IMAD.MOV.U32 R24, RZ, RZ, RZ ;  /* 0x000000ffff187224 */ /* 0x000fe200078e00ff */
[----:B------:R-:W-:Y:S02]  /*0450*/  ULOP3.LUT UR4, UR14, 0xfffffff8, URZ, 0xc0, !UPT ;  /* 0xfffffff80e047892 */ /* 0x000fe4000f8ec0ff */
[----:B------:R-:W-:Y:S01]  /*0460*/  LEA.HI.X R6, R14, RZ, RZ, 0x1, P0 ;  /* 0x000000ff0e067211 */ /* 0x000fe200000f0cff */
[----:B------:R-:W2:Y:S01]  /*0470*/  LDCU UR27, c[0x0][0x3a0] ;  /* 0x00007400ff1b77ac */ /* 0x000ea20008000800 */
[----:B------:R-:W3:Y:S01]  /*0480*/  LDCU UR19, c[0x0][0x3bc] ;  /* 0x00007780ff1377ac */ /* 0x000ee20008000800 */
[----:B------:R-:W4:Y:S01]  /*0490*/  LDCU UR26, c[0x0][0x3b8] ;  /* 0x00007700ff1a77ac */ /* 0x000f220008000800 */
[----:B------:R-:W1:Y:S01]  /*04a0*/  LDCU.64 UR12, c[0x0][0x3b8] ;  /* 0x00007700ff0c77ac */ /* 0x000e620008000a00 */
[----:B------:R-:W1:Y:S01]  /*04b0*/  LDCU.64 UR24, c[0x0][0x380] ;  /* 0x00007000ff1877ac */ /* 0x000e620008000a00 */
[----:B------:R-:W-:Y:S01]  /*04c0*/  UMOV UR9, UR4 ;  /* 0x0000000400097c82 */ /* 0x000fe20008000000 */
[----:B0-----:R-:W-:-:S05]  /*04d0*/  UMOV UR10, UR5 ;  /* 0x00000005000a7c82 */ /* 0x001fca0008000000 */
.L_x_52:
[----:B------:R-:W-:Y:S01]  /*04e0*/  IADD3 R18, P0, PT, R5, -0x3, RZ ;  /* 0xfffffffd05127810 */ /* 0x000fe20007f1e0ff */
[----:B------:R-:W-:Y:S03]  /*04f0*/  BSSY.RECONVERGENT B0, `(.L_x_28) ;  /* 0x000001c000007945 */ /* 0x000fe60003800200 */
[----:B------:R-:W-:-:S04]  /*0500*/  IADD3.X R7, PT, PT, R6, -0x1, RZ, P0, !PT ;  /* 0xffffffff06077810 */ /* 0x000fc800007fe4ff */
[----:B---3--:R-:W-:-:S04]  /*0510*/  LOP3.LUT R8, R7, UR19, RZ, 0xfc, !PT ;  /* 0x0000001307087c12 */ /* 0x008fc8000f8efcff */
[----:B------:R-:W-:-:S13]  /*0520*/  ISETP.NE.U32.AND P0, PT, R8, RZ, PT ;  /* 0x000000ff0800720c */ /* 0x000fda0003f05070 */
[----:B------:R-:W-:Y:S05]  /*0530*/  @P0 BRA `(.L_x_29) ;  /* 0x00000000004c0947 */ /* 0x000fea0003800000 */
[----:B----4-:R-:W0:Y:S01]  /*0540*/  I2F.U32.RP R7, UR26 ;  /* 0x0000001a00077d06 */ /* 0x010e220008209000 */
[----:B------:R-:W-:Y:S01]  /*0550*/  ISETP.NE.U32.AND P1, PT, RZ, UR26, PT ;  /* 0x0000001aff007c0c */ /* 0x000fe2000bf25070 */
[----:B------:R-:W-:-:S06]  /*0560*/  HFMA2 R19, -RZ, RZ, 0, 0 ;  /* 0x00000000ff137431 */ /* 0x000fcc00000001ff */
[----:B0-----:R-:W0:Y:S02]  /*0570*/  MUFU.RCP R7, R7 ;  /* 0x0000000700077308 */ /* 0x001e240000001000 */
[----:B0-----:R-:W-:-:S06]  /*0580*/  IADD3 R8, PT, PT, R7, 0xffffffe, RZ ;  /* 0x0ffffffe07087810 */ /* 0x001fcc0007ffe0ff */
[----:B------:R0:W3:Y:S02]  /*0590*/  F2I.FTZ.U32.TRUNC.NTZ R9, R8 ;  /* 0x0000000800097305 */ /* 0x0000e4000021f000 */
[----:B0-----:R-:W-:Y:S02]  /*05a0*/  IMAD.MOV.U32 R8, RZ, RZ, RZ ;  /* 0x000000ffff087224 */ /* 0x001fe400078e00ff */
[----:B---3--:R-:W-:-:S04]  /*05b0*/  IMAD.MOV R11, RZ, RZ, -R9 ;  /* 0x000000ffff0b7224 */ /* 0x008fc800078e0a09 */
        /* <DEDUP_REMOVED lines=8> */
[----:B------:R-:W-:Y:S01]  /*0640*/  @P0 VIADD R18, R18, -UR26 ;  /* 0x8000001a12120c36 */ /* 0x000fe20008000000 */
[----:B------:R-:W-:Y:S01]  /*0650*/  @!P1 LOP3.LUT R18, RZ, UR26, RZ, 0x33, !PT ;  /* 0x0000001aff129c12 */ /* 0x000fe2000f8e33ff */
[----:B------:R-:W-:Y:S06]  /*0660*/  BRA `(.L_x_30) ;  /* 0x0000000000107947 */ /* 0x000fec0003800000 */
.L_x_29:
[----:B------:R-:W-:Y:S01]  /*0670*/  IMAD.MOV.U32 R8, RZ, RZ, R18 ;  /* 0x000000ffff087224 */ /* 0x000fe200078e0012 */
[----:B------:R-:W-:-:S07]  /*0680*/  MOV R18, 0x6a0 ;  /* 0x000006a000127802 */ /* 0x000fce0000000f00 */
[----:B-12-4-:R-:W-:Y:S05]  /*0690*/  CALL.REL.NOINC `($__internal_1_$__cuda_sm20_rem_u64) ;  /* 0x0000002800b87944 */ /* 0x016fea0003c00000 */
[----:B------:R-:W-:-:S07]  /*06a0*/  IMAD.MOV.U32 R18, RZ, RZ, R21 ;  /* 0x000000ffff127224 */ /* 0x000fce00078e0015 */
.L_x_30:
[----:B-12---:R-:W-:Y:S05]  /*06b0*/  BSYNC.RECONVERGENT B0 ;  /* 0x0000000000007941 */ /* 0x006fea0003800200 */
.L_x_28:
[----:B------:R-:W-:Y:S01]  /*06c0*/  MOV R8, R18 ;  /* 0x0000001200087202 */ /* 0x000fe20000000f00 */
[----:B------:R-:W-:Y:S02]  /*06d0*/  IMAD R7, R4, UR12, RZ ;  /* 0x0000000c04077c24 */ /* 0x000fe4000f8e02ff */
[----:B------:R-:W-:Y:S02]  /*06e0*/  IMAD.MOV.U32 R9, RZ, RZ, R19 ;  /* 0x000000ffff097224 */ /* 0x000fe400078e0013 */
[C---:B------:R-:W-:Y:S02]  /*06f0*/  IMAD R7, R12.reuse, UR13, R7 ;  /* 0x0000000d0c077c24 */ /* 0x040fe4000f8e0207 */
[----:B------:R-:W-:-:S04]  /*0700*/  IMAD.WIDE.U32 R8, R12, UR12, R8 ;  /* 0x0000000c0c087c25 */ /* 0x000fc8000f8e0008 */
[----:B------:R-:W-:Y:S01]  /*0710*/  IMAD.IADD R7, R9, 0x1, R7 ;  /* 0x0000000109077824 */ /* 0x000fe200078e0207 */
[----:B------:R-:W-:-:S04]  /*0720*/  LEA R18, P0, R8, UR24, 0x2 ;  /* 0x0000001808127c11 */ /* 0x000fc8000f8010ff */
[----:B------:R-:W-:Y:S01]  /*0730*/  LEA.HI.X R19, R8, UR25, R7, 0x2, P0 ;  /* 0x0000001908137c11 */ /* 0x000fe200080f1407 */
[----:B------:R-:W-:Y:S02]  /*0740*/  ULEA UR11, UR27, UR8, 0x2 ;  /* 0x000000081b0b7291 */ /* 0x000fe4000f8e10ff */
[----:B------:R-:W-:Y:S04]  /*0750*/  LDS.128 R8, [UR8] ;  /* 0x00000008ff087984 */ /* 0x000fe80008000c00 */
[----:B------:R-:W2:Y:S01]  /*0760*/  LDG.E R19, desc[UR20][R18.64] ;  /* 0x0000001412137981 */ /* 0x000ea2000c1e1900 */
[----:B------:R-:W-:Y:S01]  /*0770*/  IADD3 R7, P0, PT, R5, -0x2, RZ ;  /* 0xfffffffe05077810 */ /* 0x000fe20007f1e0ff */
[----:B------:R-:W-:Y:S02]  /*0780*/  BSSY.RECONVERGENT B0, `(.L_x_31) ;  /* 0x0000020000007945 */ /* 0x000fe40003800200 */
[----:B------:R-:W2:Y:S01]  /*0790*/  LDS R20, [UR11] ;  /* 0x0000000bff147984 */ /* 0x000ea20008000800 */
[----:B------:R-:W-:-:S04]  /*07a0*/  IADD3.X R22, PT, PT, R6, -0x1, RZ, P0, !PT ;  /* 0xffffffff06167810 */ /* 0x000fc800007fe4ff */
[----:B------:R-:W-:-:S04]  /*07b0*/  LOP3.LUT R21, R22, UR13, RZ, 0xfc, !PT ;  /* 0x0000000d16157c12 */ /* 0x000fc8000f8efcff */
[----:B------:R-:W-:Y:S01]  /*07c0*/  ISETP.NE.U32.AND P0, PT, R21, RZ, PT ;  /* 0x000000ff1500720c */ /* 0x000fe20003f05070 */
[C---:B--2---:R-:W-:Y:S01]  /*07d0*/  FFMA R24, R19.reuse, R20, R24 ;  /* 0x0000001413187223 */ /* 0x044fe20000000018 */
[----:B------:R-:W-:-:S11]  /*07e0*/  FFMA R23, R19, R8, R23 ;  /* 0x0000000813177223 */ /* 0x000fd60000000017 */
[----:B------:R-:W-:Y:S05]  /*07f0*/  @P0 BRA `(.L_x_32) ;  /* 0x00000000004c0947 */ /* 0x000fea0003800000 */
[----:B------:R-:W0:Y:S01]  /*0800*/  I2F.U32.RP R20, UR12 ;  /* 0x0000000c00147d06 */ /* 0x000e220008209000 */
[----:B------:R-:W-:Y:S01]  /*0810*/  IMAD.MOV.U32 R18, RZ, RZ, RZ ;  /* 0x000000ffff127224 */ /* 0x000fe200078e00ff */
[----:B------:R-:W-:-:S06]  /*0820*/  ISETP.NE.U32.AND P1, PT, RZ, UR12, PT ;  /* 0x0000000cff007c0c */ /* 0x000fcc000bf25070 */
[----:B0-----:R-:W0:Y:S02]  /*0830*/  MUFU.RCP R20, R20 ;  /* 0x0000001400147308 */ /* 0x001e240000001000 */
[----:B0-----:R-:W-:-:S06]  /*0840*/  IADD3 R19, PT, PT, R20, 0xffffffe, RZ ;  /* 0x0ffffffe14137810 */ /* 0x001fcc0007ffe0ff */
[----:B------:R-:W0:Y:S02]  /*0850*/  F2I.FTZ.U32.TRUNC.NTZ R19, R19 ;  /* 0x0000001300137305 */ /* 0x000e24000021f000 */
[----:B0-----:R-:W-:-:S04]  /*0860*/  IMAD.MOV R21, RZ, RZ, -R19 ;  /* 0x000000ffff157224 */ /* 0x001fc800078e0a13 */
[----:B------:R-:W-:-:S04]  /*0870*/  IMAD R21, R21, UR12, RZ ;  /* 0x0000000c15157c24 */ /* 0x000fc8000f8e02ff */
[----:B------:R-:W-:-:S04]  /*0880*/  IMAD.HI.U32 R8, R19, R21, R18 ;  /* 0x0000001513087227 */ /* 0x000fc800078e0012 */
[----:B------:R-:W-:Y:S02]  /*0890*/  HFMA2 R19, -RZ, RZ, 0, 0 ;  /* 0x00000000ff137431 */ /* 0x000fe400000001ff */
        /* <DEDUP_REMOVED lines=9> */
.L_x_32:
[----:B------:R-:W-:Y:S01]  /*0930*/  IMAD.MOV.U32 R8, RZ, RZ, R7 ;  /* 0x000000ffff087224 */ /* 0x000fe200078e0007 */
[----:B------:R-:W-:Y:S01]  /*0940*/  MOV R18, 0x970 ;  /* 0x0000097000127802 */ /* 0x000fe20000000f00 */
[----:B------:R-:W-:-:S07]  /*0950*/  IMAD.MOV.U32 R7, RZ, RZ, R22 ;  /* 0x000000ffff077224 */ /* 0x000fce00078e0016 */
[----:B------:R-:W-:Y:S05]  /*0960*/  CALL.REL.NOINC `($__internal_1_$__cuda_sm20_rem_u64) ;  /* 0x0000002800047944 */ /* 0x000fea0003c00000 */
[----:B------:R-:W-:-:S07]  /*0970*/  MOV R18, R21 ;  /* 0x0000001500127202 */ /* 0x000fce0000000f00 */
.L_x_33:
[----:B------:R-:W-:Y:S05]  /*0980*/  BSYNC.RECONVERGENT B0 ;  /* 0x0000000000007941 */ /* 0x000fea0003800200 */
.L_x_31:
[----:B------:R-:W-:Y:S02]  /*0990*/  IMAD R7, R4, UR12, RZ ;  /* 0x0000000c04077c24 */ /* 0x000fe4000f8e02ff */
[----:B------:R-:W-:Y:S02]  /*09a0*/  IMAD.MOV.U32 R20, RZ, RZ, R18 ;  /* 0x000000ffff147224 */ /* 0x000fe400078e0012 */
[----:B------:R-:W-:Y:S02]  /*09b0*/  IMAD.MOV.U32 R21, RZ, RZ, R19 ;  /* 0x000000ffff157224 */ /* 0x000fe400078e0013 */
[C---:B------:R-:W-:Y:S02]  /*09c0*/  IMAD R7, R12.reuse, UR13, R7 ;  /* 0x0000000d0c077c24 */ /* 0x040fe4000f8e0207 */
[----:B------:R-:W-:-:S05]  /*09d0*/  IMAD.WIDE.U32 R20, R12, UR12, R20 ;  /* 0x0000000c0c147c25 */ /* 0x000fca000f8e0014 */
[----:B------:R-:W-:Y:S02]  /*09e0*/  IADD3 R7, PT, PT, R7, R21, RZ ;  /* 0x0000001507077210 */ /* 0x000fe40007ffe0ff */
[----:B------:R-:W-:-:S04]  /*09f0*/  LEA R18, P0, R20, UR24, 0x2 ;  /* 0x0000001814127c11 */ /* 0x000fc8000f8010ff */
[----:B------:R-:W-:Y:S02]  /*0a00*/  LEA.HI.X R19, R20, UR25, R7, 0x2, P0 ;  /* 0x0000001914137c11 */ /* 0x000fe400080f1407 */
[----:B------:R-:W0:Y:S04]  /*0a10*/  LDS R7, [UR11+0x4] ;  /* 0x0000040bff077984 */ /* 0x000e280008000800 */
[----:B------:R-:W2:Y:S01]  /*0a20*/  LDG.E R19, desc[UR20][R18.64] ;  /* 0x0000001412137981 */ /* 0x000ea2000c1e1900 */
[----:B------:R-:W-:Y:S01]  /*0a30*/  IADD3 R8, P0, PT, R5, -0x1, RZ ;  /* 0xffffffff05087810 */ /* 0x000fe20007f1e0ff */
[----:B------:R-:W-:Y:S03]  /*0a40*/  BSSY.RECONVERGENT B0, `(.L_x_34) ;  /* 0x000001e000007945 */ /* 0x000fe60003800200 */
[----:B------:R-:W-:-:S04]  /*0a50*/  IADD3.X R21, PT, PT, R6, -0x1, RZ, P0, !PT ;  /* 0xffffffff06157810 */ /* 0x000fc800007fe4ff */
[----:B------:R-:W-:-:S04]  /*0a60*/  LOP3.LUT R20, R21, UR13, RZ, 0xfc, !PT ;  /* 0x0000000d15147c12 */ /* 0x000fc8000f8efcff */
[----:B------:R-:W-:Y:S01]  /*0a70*/  ISETP.NE.U32.AND P0, PT, R20, RZ, PT ;  /* 0x000000ff1400720c */ /* 0x000fe20003f05070 */
[----:B--2---:R-:W-:Y:S01]  /*0a80*/  FFMA R9, R9, R19, R23 ;  /* 0x0000001309097223 */ /* 0x004fe20000000017 */
[----:B0-----:R-:W-:-:S11]  /*0a90*/  FFMA R24, R19, R7, R24 ;  /* 0x0000000713187223 */ /* 0x001fd60000000018 */
[----:B------:R-:W-:Y:S05]  /*0aa0*/  @P0 BRA `(.L_x_35) ;  /* 0x00000000004c0947 */ /* 0x000fea0003800000 */
[----:B------:R-:W0:Y:S01]  /*0ab0*/  I2F.U32.RP R20, UR12 ;  /* 0x0000000c00147d06 */ /* 0x000e220008209000 */
[----:B------:R-:W-:Y:S01]  /*0ac0*/  HFMA2 R18, -RZ, RZ, 0, 0 ;  /* 0x00000000ff127431 */ /* 0x000fe200000001ff */
[----:B------:R-:W-:-:S06]  /*0ad0*/  ISETP.NE.U32.AND P1, PT, RZ, UR12, PT ;  /* 0x0000000cff007c0c */ /* 0x000fcc000bf25070 */
[----:B0-----:R-:W0:Y:S02]  /*0ae0*/  MUFU.RCP R20, R20 ;  /* 0x0000001400147308 */ /* 0x001e240000001000 */
[----:B0-----:R-:W-:-:S06]  /*0af0*/  VIADD R19, R20, 0xffffffe ;  /* 0x0ffffffe14137836 */ /* 0x001fcc0000000000 */
[----:B------:R-:W0:Y:S02]  /*0b00*/  F2I.FTZ.U32.TRUNC.NTZ R19, R19 ;  /* 0x0000001300137305 */ /* 0x000e24000021f000 */
[----:B0-----:R-:W-:-:S04]  /*0b10*/  IMAD.MOV R7, RZ, RZ, -R19 ;  /* 0x000000ffff077224 */ /* 0x001fc800078e0a13 */
[----:B------:R-:W-:-:S04]  /*0b20*/  IMAD R7, R7, UR12, RZ ;  /* 0x0000000c07077c24 */ /* 0x000fc8000f8e02ff */
[----:B------:R-:W-:-:S04]  /*0b30*/  IMAD.HI.U32 R7, R19, R7, R18 ;  /* 0x0000000713077227 */ /* 0x000fc800078e0012 */
[----:B------:R-:W-:Y:S02]  /*0b40*/  IMAD.MOV.U32 R19, RZ, RZ, RZ ;  /* 0x000000ffff137224 */ /* 0x000fe400078e00ff */
[----:B------:R-:W-:-:S04]  /*0b50*/  IMAD.HI.U32 R7, R7, R8, RZ ;  /* 0x0000000807077227 */ /* 0x000fc800078e00ff */
[----:B------:R-:W-:-:S04]  /*0b60*/  IMAD.MOV R7, RZ, RZ, -R7 ;  /* 0x000000ffff077224 */ /* 0x000fc800078e0a07 */
[----:B------:R-:W-:-:S05]  /*0b70*/  IMAD R18, R7, UR12, R8 ;  /* 0x0000000c07127c24 */ /* 0x000fca000f8e0208 */
[----:B------:R-:W-:-:S13]  /*0b80*/  ISETP.GE.U32.AND P0, PT, R18, UR12, PT ;  /* 0x0000000c12007c0c */ /* 0x000fda000bf06070 */
[----:B------:R-:W-:-:S05]  /*0b90*/  @P0 VIADD R18, R18, -UR12 ;  /* 0x8000000c12120c36 */ /* 0x000fca0008000000 */
[----:B------:R-:W-:-:S13]  /*0ba0*/  ISETP.GE.U32.AND P0, PT, R18, UR12, PT ;  /* 0x0000000c12007c0c */ /* 0x000fda000bf06070 */
[----:B------:R-:W-:Y:S02]  /*0bb0*/  @P0 IADD3 R18, PT, PT, R18, -UR12, RZ ;  /* 0x8000000c12120c10 */ /* 0x000fe4000fffe0ff */
[----:B------:R-:W-:Y:S01]  /*0bc0*/  @!P1 LOP3.LUT R18, RZ, UR12, RZ, 0x33, !PT ;  /* 0x0000000cff129c12 */ /* 0x000fe2000f8e33ff */
[----:B------:R-:W-:Y:S06]  /*0bd0*/  BRA `(.L_x_36) ;  /* 0x0000000000107947 */ /* 0x000fec0003800000 */
.L_x_35:
[----:B------:R-:W-:Y:S01]  /*0be0*/  IMAD.MOV.U32 R7, RZ, RZ, R21 ;  /* 0x000000ffff077224 */ /* 0x000fe200078e0015 */
[----:B------:R-:W-:-:S07]  /*0bf0*/  MOV R18, 0xc10 ;  /* 0x00000c1000127802 */ /* 0x000fce0000000f00 */
[----:B------:R-:W-:Y:S05]  /*0c00*/  CALL.REL.NOINC `($__internal_1_$__cuda_sm20_rem_u64) ;  /* 0x00000024005c7944 */ /* 0x000fea0003c00000 */
[----:B------:R-:W-:-:S07]  /*0c10*/  MOV R18, R21 ;  /* 0x0000001500127202 */ /* 0x000fce0000000f00 */
.L_x_36:
[----:B------:R-:W-:Y:S05]  /*0c20*/  BSYNC.RECONVERGENT B0 ;  /* 0x0000000000007941 */ /* 0x000fea0003800200 */
.L_x_34:
[----:B------:R-:W-:Y:S02]  /*0c30*/  IMAD R7, R4, UR12, RZ ;  /* 0x0000000c04077c24 */ /* 0x000fe4000f8e02ff */
[----:B------:R-:W-:-:S04]  /*0c40*/  IMAD.WIDE.U32 R18, R12, UR12, R18 ;  /* 0x0000000c0c127c25 */ /* 0x000fc8000f8e0012 */
[----:B------:R-:W-:Y:S01]  /*0c50*/  IMAD R7, R12, UR13, R7 ;  /* 0x0000000d0c077c24 */ /* 0x000fe2000f8e0207 */
[----:B------:R-:W-:-:S03]  /*0c60*/  LEA R20, P0, R18, UR24, 0x2 ;  /* 0x0000001812147c11 */ /* 0x000fc6000f8010ff */
[----:B------:R-:W-:-:S05]  /*0c70*/  IMAD.IADD R7, R7, 0x1, R19 ;  /* 0x0000000107077824 */ /* 0x000fca00078e0213 */
[----:B------:R-:W-:Y:S02]  /*0c80*/  LEA.HI.X R21, R18, UR25, R7, 0x2, P0 ;  /* 0x0000001912157c11 */ /* 0x000fe400080f1407 */
[----:B------:R-:W0:Y:S04]  /*0c90*/  LDS R7, [UR11+0x8] ;  /* 0x0000080bff077984 */ /* 0x000e280008000800 */
[----:B------:R-:W2:Y:S01]  /*0ca0*/  LDG.E R21, desc[UR20][R20.64] ;  /* 0x0000001414157981 */ /* 0x000ea2000c1e1900 */
[----:B------:R-:W-:Y:S01]  /*0cb0*/  LOP3.LUT R8, R6, UR13, RZ, 0xfc, !PT ;  /* 0x0000000d06087c12 */ /* 0x000fe2000f8efcff */
[----:B------:R-:W-:Y:S03]  /*0cc0*/  BSSY.RECONVERGENT B0, `(.L_x_37) ;  /* 0x000001d000007945 */ /* 0x000fe60003800200 */
[----:B------:R-:W-:Y:S01]  /*0cd0*/  ISETP.NE.U32.AND P0, PT, R8, RZ, PT ;  /* 0x000000ff0800720c */ /* 0x000fe20003f05070 */
[----:B--2---:R-:W-:Y:S01]  /*0ce0*/  FFMA R9, R10, R21, R9 ;  /* 0x000000150a097223 */ /* 0x004fe20000000009 */
[----:B0-----:R-:W-:-:S11]  /*0cf0*/  FFMA R24, R21, R7, R24 ;  /* 0x0000000715187223 */ /* 0x001fd60000000018 */
[----:B------:R-:W-:Y:S05]  /*0d00*/  @P0 BRA `(.L_x_38) ;  /* 0x00000000004c0947 */ /* 0x000fea0003800000 */
[----:B------:R-:W0:Y:S01]  /*0d10*/  I2F.U32.RP R8, UR12 ;  /* 0x0000000c00087d06 */ /* 0x000e220008209000 */
[----:B------:R-:W-:Y:S01]  /*0d20*/  IMAD.MOV.U32 R18, RZ, RZ, RZ ;  /* 0x000000ffff127224 */ /* 0x000fe200078e00ff */
[----:B------:R-:W-:-:S06]  /*0d30*/  ISETP.NE.U32.AND P1, PT, RZ, UR12, PT ;  /* 0x0000000cff007c0c */ /* 0x000fcc000bf25070 */
[----:B0-----:R-:W0:Y:S02]  /*0d40*/  MUFU.RCP R8, R8 ;  /* 0x0000000800087308 */ /* 0x001e240000001000 */
[----:B0-----:R-:W-:-:S06]  /*0d50*/  VIADD R19, R8, 0xffffffe ;  /* 0x0ffffffe08137836 */ /* 0x001fcc0000000000 */
[----:B------:R-:W0:Y:S02]  /*0d60*/  F2I.FTZ.U32.TRUNC.NTZ R19, R19 ;  /* 0x0000001300137305 */ /* 0x000e24000021f000 */
[----:B0-----:R-:W-:-:S05]  /*0d70*/  IADD3 R7, PT, PT, RZ, -R19, RZ ;  /* 0x80000013ff077210 */ /* 0x001fca0007ffe0ff */
[----:B------:R-:W-:-:S04]  /*0d80*/  IMAD R7, R7, UR12, RZ ;  /* 0x0000000c07077c24 */ /* 0x000fc8000f8e02ff */
[----:B------:R-:W-:-:S04]  /*0d90*/  IMAD.HI.U32 R18, R19, R7, R18 ;  /* 0x0000000713127227 */ /* 0x000fc800078e0012 */
[----:B------:R-:W-:Y:S02]  /*0da0*/  IMAD.MOV.U32 R19, RZ, RZ, RZ ;  /* 0x000000ffff137224 */ /* 0x000fe400078e00ff */
        /* <DEDUP_REMOVED lines=9> */
.L_x_38:
[----:B------:R-:W-:Y:S01]  /*0e40*/  MOV R8, R5 ;  /* 0x0000000500087202 */ /* 0x000fe20000000f00 */
[----:B------:R-:W-:Y:S01]  /*0e50*/  IMAD.MOV.U32 R7, RZ, RZ, R6 ;  /* 0x000000ffff077224 */ /* 0x000fe200078e0006 */
[----:B------:R-:W-:-:S07]  /*0e60*/  MOV R18, 0xe80 ;  /* 0x00000e8000127802 */ /* 0x000fce0000000f00 */
[----:B------:R-:W-:Y:S05]  /*0e70*/  CALL.REL.NOINC `($__internal_1_$__cuda_sm20_rem_u64) ;  /* 0x0000002000c07944 */ /* 0x000fea0003c00000 */
[----:B------:R-:W-:-:S07]  /*0e80*/  IMAD.MOV.U32 R18, RZ, RZ, R21 ;  /* 0x000000ffff127224 */ /* 0x000fce00078e0015 */
.L_x_39:
[----:B------:R-:W-:Y:S05]  /*0e90*/  BSYNC.RECONVERGENT B0 ;  /* 0x0000000000007941 */ /* 0x000fea0003800200 */
.L_x_37:
        /* <DEDUP_REMOVED lines=35> */
.L_x_41:
[----:B------:R-:W-:Y:S02]  /*10d0*/  MOV R7, R18 ;  /* 0x0000001200077202 */ /* 0x000fe40000000f00 */
[----:B------:R-:W-:-:S07]  /*10e0*/  MOV R18, 0x1100 ;  /* 0x0000110000127802 */ /* 0x000fce0000000f00 */
[----:B------:R-:W-:Y:S05]  /*10f0*/  CALL.REL.NOINC `($__internal_1_$__cuda_sm20_rem_u64) ;  /* 0x0000002000207944 */ /* 0x000fea0003c00000 */
[----:B------:R-:W-:-:S07]  /*1100*/  IMAD.MOV.U32 R18, RZ, RZ, R21 ;  /* 0x000000ffff127224 */ /* 0x000fce00078e0015 */
.L_x_42:
[----:B------:R-:W-:Y:S05]  /*1110*/  BSYNC.RECONVERGENT B0 ;  /* 0x0000000000007941 */ /* 0x000fea0003800200 */
.L_x_40:
[----:B------:R-:W-:Y:S01]  /*1120*/  MOV R9, R19 ;  /* 0x0000001300097202 */ /* 0x000fe20000000f00 */
[----:B------:R-:W-:Y:S01]  /*1130*/  IMAD R7, R4, UR12, RZ ;  /* 0x0000000c04077c24 */ /* 0x000fe2000f8e02ff */
[----:B------:R-:W0:Y:S01]  /*1140*/  LDS R20, [UR11+0x10] ;  /* 0x0000100bff147984 */ /* 0x000e220008000800 */
[----:B------:R-:W-:Y:S02]  /*1150*/  IMAD.MOV.U32 R8, RZ, RZ, R18 ;  /* 0x000000ffff087224 */ /* 0x000fe400078e0012 */
[C---:B------:R-:W-:Y:S02]  /*1160*/  IMAD R7, R12.reuse, UR13, R7 ;  /* 0x0000000d0c077c24 */ /* 0x040fe4000f8e0207 */
[----:B------:R-:W-:-:S04]  /*1170*/  IMAD.WIDE.U32 R8, R12, UR12, R8 ;  /* 0x0000000c0c087c25 */ /* 0x000fc8000f8e0008 */
[----:B------:R-:W-:Y:S01]  /*1180*/  IMAD.IADD R7, R7, 0x1, R9 ;  /* 0x0000000107077824 */ /* 0x000fe200078e0209 */
[----:B------:R-:W-:-:S04]  /*1190*/  LEA R18, P0, R8, UR24, 0x2 ;  /* 0x0000001808127c11 */ /* 0x000fc8000f8010ff */
[----:B------:R-:W-:Y:S02]  /*11a0*/  LEA.HI.X R19, R8, UR25, R7, 0x2, P0 ;  /* 0x0000001908137c11 */ /* 0x000fe400080f1407 */
[----:B------:R-:W1:Y:S04]  /*11b0*/  LDS.128 R8, [UR8+0x10] ;  /* 0x00001008ff087984 */ /* 0x000e680008000c00 */
[----:B------:R-:W0:Y:S01]  /*11c0*/  LDG.E R19, desc[UR20][R18.64] ;  /* 0x0000001412137981 */ /* 0x000e22000c1e1900 */
[----:B------:R-:W-:Y:S01]  /*11d0*/  IADD3 R7, P0, PT, R5, 0x2, RZ ;  /* 0x0000000205077810 */ /* 0x000fe20007f1e0ff */
[----:B------:R-:W-:Y:S04]  /*11e0*/  BSSY.RECONVERGENT B0, `(.L_x_43) ;  /* 0x000001f000007945 */ /* 0x000fe80003800200 */
[----:B------:R-:W-:-:S05]  /*11f0*/  IMAD.X R22, RZ, RZ, R6, P0 ;  /* 0x000000ffff167224 */ /* 0x000fca00000e0606 */
[----:B------:R-:W-:-:S04]  /*1200*/  LOP3.LUT R21, R22, UR13, RZ, 0xfc, !PT ;  /* 0x0000000d16157c12 */ /* 0x000fc8000f8efcff */
[----:B------:R-:W-:Y:S01]  /*1210*/  ISETP.NE.U32.AND P0, PT, R21, RZ, PT ;  /* 0x000000ff1500720c */ /* 0x000fe20003f05070 */
[C---:B0-----:R-:W-:Y:S01]  /*1220*/  FFMA R24, R19.reuse, R20, R24 ;  /* 0x0000001413187223 */ /* 0x041fe20000000018 */
[----:B-1----:R-:W-:-:S11]  /*1230*/  FFMA R23, R19, R8, R23 ;  /* 0x0000000813177223 */ /* 0x002fd60000000017 */
        /* <DEDUP_REMOVED lines=20> */
.L_x_44:
[----:B------:R-:W-:Y:S01]  /*1380*/  IMAD.MOV.U32 R8, RZ, RZ, R7 ;  /* 0x000000ffff087224 */ /* 0x000fe200078e0007 */
[----:B------:R-:W-:Y:S01]  /*1390*/  MOV R18, 0x13c0 ;  /* 0x000013c000127802 */ /* 0x000fe20000000f00 */
[----:B------:R-:W-:-:S07]  /*13a0*/  IMAD.MOV.U32 R7, RZ, RZ, R22 ;  /* 0x000000ffff077224 */ /* 0x000fce00078e0016 */
[----:B------:R-:W-:Y:S05]  /*13b0*/  CALL.REL.NOINC `($__internal_1_$__cuda_sm20_rem_u64) ;  /* 0x0000001c00707944 */ /* 0x000fea0003c00000 */
[----:B------:R-:W-:-:S07]  /*13c0*/  MOV R18, R21 ;  /* 0x0000001500127202 */ /* 0x000fce0000000f00 */
.L_x_45:
[----:B------:R-:W-:Y:S05]  /*13d0*/  BSYNC.RECONVERGENT B0 ;  /* 0x0000000000007941 */ /* 0x000fea0003800200 */
.L_x_43:
        /* <DEDUP_REMOVED lines=27> */
[----:B------:R-:W-:Y:S02]  /*1590*/  HFMA2 R19, -RZ, RZ, 0, 0 ;  /* 0x00000000ff137431 */ /* 0x000fe400000001ff */
        /* <DEDUP_REMOVED lines=9> */
.L_x_47:
[----:B------:R-:W-:Y:S01]  /*1630*/  IMAD.MOV.U32 R7, RZ, RZ, R21 ;  /* 0x000000ffff077224 */ /* 0x000fe200078e0015 */
[----:B------:R-:W-:-:S07]  /*1640*/  MOV R18, 0x1660 ;  /* 0x0000166000127802 */ /* 0x000fce0000000f00 */
[----:B------:R-:W-:Y:S05]  /*1650*/  CALL.REL.NOINC `($__internal_1_$__cuda_sm20_rem_u64) ;  /* 0x0000001800c87944 */ /* 0x000fea0003c00000 */
[----:B------:R-:W-:-:S07]  /*1660*/  MOV R18, R21 ;  /* 0x0000001500127202 */ /* 0x000fce0000000f00 */
.L_x_48:
[----:B------:R-:W-:Y:S05]  /*1670*/  BSYNC.RECONVERGENT B0 ;  /* 0x0000000000007941 */ /* 0x000fea0003800200 */
.L_x_46:
        /* <DEDUP_REMOVED lines=35> */
.L_x_50:
[----:B------:R-:W-:Y:S02]  /*18b0*/  MOV R7, R19 ;  /* 0x0000001300077202 */ /* 0x000fe40000000f00 */
[----:B------:R-:W-:-:S07]  /*18c0*/  MOV R18, 0x18e0 ;  /* 0x000018e000127802 */ /* 0x000fce0000000f00 */
[----:B------:R-:W-:Y:S05]  /*18d0*/  CALL.REL.NOINC `($__internal_1_$__cuda_sm20_rem_u64) ;  /* 0x0000001800287944 */ /* 0x000fea0003c00000 */
[----:B------:R-:W-:-:S07]  /*18e0*/  IMAD.MOV.U32 R18, RZ, RZ, R21 ;  /* 0x000000ffff127224 */ /* 0x000fce00078e0015 */
.L_x_51:
[----:B------:R-:W-:Y:S05]  /*18f0*/  BSYNC.RECONVERGENT B0 ;  /* 0x0000000000007941 */ /* 0x000fea0003800200 */
.L_x_49:
[----:B------:R-:W-:Y:S01]  /*1900*/  UMOV UR18, UR12 ;  /* 0x0000000c00127c82 */ /* 0x000fe20008000000 */
[----:B------:R-:W-:Y:S01]  /*1910*/  MOV R10, UR13 ;  /* 0x0000000d000a7c02 */ /* 0x000fe20008000f00 */
[----:B------:R-:W-:Y:S01]  /*1920*/  IMAD R7, R4, UR18, RZ ;  /* 0x0000001204077c24 */ /* 0x000fe2000f8e02ff */
[----:B------:R-:W-:Y:S01]  /*1930*/  MOV R21, R19 ;  /* 0x0000001300157202 */ /* 0x000fe20000000f00 */
[----:B------:R-:W-:Y:S02]  /*1940*/  IMAD.MOV.U32 R20, RZ, RZ, R18 ;  /* 0x000000ffff147224 */ /* 0x000fe400078e0012 */
[C---:B------:R-:W-:Y:S02]  /*1950*/  IMAD R7, R12.reuse, R10, R7 ;  /* 0x0000000a0c077224 */ /* 0x040fe400078e0207 */
        /* <DEDUP_REMOVED lines=16> */
.L_x_27:
[----:B------:R-:W-:-:S04]  /*1a60*/  UISETP.NE.U32.AND UP0, UPT, UR23, URZ, UPT ;  /* 0x000000ff1700728c */ /* 0x000fc8000bf05070 */
[----:B------:R-:W-:-:S09]  /*1a70*/  UISETP.NE.AND.EX UP0, UPT, URZ, URZ, UPT, UP0 ;  /* 0x000000ffff00728c */ /* 0x000fd2000bf05300 */
[----:B------:R-:W-:Y:S05]  /*1a80*/  BRA.U !UP0, `(.L_x_26) ;  /* 0x0000001508787547 */ /* 0x000fea000b800000 */
[----:B------:R-:W0:Y:S01]  /*1a90*/  LDCU UR10, c[0x0][0x3a0] ;  /* 0x00007400ff0a77ac */ /* 0x000e220008000800 */
[----:B------:R-:W-:-:S04]  /*1aa0*/  UISETP.GE.U32.AND UP0, UPT, UR23, 0x4, UPT ;  /* 0x000000041700788c */ /* 0x000fc8000bf06070 */
[----:B------:R-:W-:Y:S02]  /*1ab0*/  UISETP.GE.U32.AND.EX UP0, UPT, URZ, URZ, UPT, UP0 ;  /* 0x000000ffff00728c */ /* 0x000fe4000bf06100 */
[----:B0-----:R-:W-:-:S07]  /*1ac0*/  ULOP3.LUT UR10, UR10, 0x3, URZ, 0xc0, !UPT ;  /* 0x000000030a0a7892 */ /* 0x001fce000f8ec0ff */
[----:B------:R-:W-:Y:S05]  /*1ad0*/  BRA.U !UP0, `(.L_x_53) ;  /* 0x0000000908f47547 */ /* 0x000fea000b800000 */
[C---:B------:R-:W-:Y:S01]  /*1ae0*/  LEA R6, P0, R14.reuse, UR4, 0x1 ;  /* 0x000000040e067c11 */ /* 0x040fe2000f8008ff */
[----:B------:R-:W-:Y:S03]  /*1af0*/  BSSY.RECONVERGENT B0, `(.L_x_54) ;  /* 0x000001d000007945 */ /* 0x000fe60003800200 */
[----:B------:R-:W-:-:S04]  /*1b00*/  LEA.HI.X R5, R14, UR5, RZ, 0x1, P0 ;  /* 0x000000050e057c11 */ /* 0x000fc800080f0cff */
[----:B------:R-:W-:-:S04]  /*1b10*/  LOP3.LUT R10, R5, R10, RZ, 0xfc, !PT ;  /* 0x0000000a050a7212 */ /* 0x000fc800078efcff */
[----:B------:R-:W-:-:S13]  /*1b20*/  ISETP.NE.U32.AND P0, PT, R10, RZ, PT ;  /* 0x000000ff0a00720c */ /* 0x000fda0003f05070 */
[----:B------:R-:W-:Y:S05]  /*1b30*/  @P0 BRA `(.L_x_55) ;  /* 0x00000000004c0947 */ /* 0x000fea0003800000 */
[----:B------:R-:W0:Y:S01]  /*1b40*/  I2F.U32.RP R10, UR18 ;  /* 0x00000012000a7d06 */ /* 0x000e220008209000 */
[----:B------:R-:W-:Y:S01]  /*1b50*/  ISETP.NE.U32.AND P1, PT, RZ, UR18, PT ;  /* 0x00000012ff007c0c */ /* 0x000fe2000bf25070 */
[----:B------:R-:W-:-:S06]  /*1b60*/  IMAD.MOV.U32 R19, RZ, RZ, RZ ;  /* 0x000000ffff137224 */ /* 0x000fcc00078e00ff */
[----:B0-----:R-:W0:Y:S02]  /*1b70*/  MUFU.RCP R10, R10 ;  /* 0x0000000a000a7308 */ /* 0x001e240000001000 */
[----:B0-----:R-:W-:-:S06]  /*1b80*/  VIADD R8, R10, 0xffffffe ;  /* 0x0ffffffe0a087836 */ /* 0x001fcc0000000000 */
[----:B------:R0:W2:Y:S02]  /*1b90*/  F2I.FTZ.U32.TRUNC.NTZ R9, R8 ;  /* 0x0000000800097305 */ /* 0x0000a4000021f000 */
[----:B0-----:R-:W-:Y:S01]  /*1ba0*/  IMAD.MOV.U32 R8, RZ, RZ, RZ ;  /* 0x000000ffff087224 */ /* 0x001fe200078e00ff */
[----:B--2---:R-:W-:-:S05]  /*1bb0*/  IADD3 R7, PT, PT, RZ, -R9, RZ ;  /* 0x80000009ff077210 */ /* 0x004fca0007ffe0ff */
        /* <DEDUP_REMOVED lines=11> */
.L_x_55:
[----:B------:R-:W-:Y:S01]  /*1c70*/  MOV R8, R6 ;  /* 0x0000000600087202 */ /* 0x000fe20000000f00 */
[----:B------:R-:W-:Y:S01]  /*1c80*/  IMAD.MOV.U32 R7, RZ, RZ, R5 ;  /* 0x000000ffff077224 */ /* 0x000fe200078e0005 */
[----:B------:R-:W-:-:S07]  /*1c90*/  MOV R18, 0x1cb0 ;  /* 0x00001cb000127802 */ /* 0x000fce0000000f00 */
[----:B-1----:R-:W-:Y:S05]  /*1ca0*/  CALL.REL.NOINC `($__internal_1_$__cuda_sm20_rem_u64) ;  /* 0x0000001400347944 */ /* 0x002fea0003c00000 */
[----:B------:R-:W-:-:S07]  /*1cb0*/  MOV R18, R21 ;  /* 0x0000001500127202 */ /* 0x000fce0000000f00 */
.L_x_56:
[----:B-1----:R-:W-:Y:S05]  /*1cc0*/  BSYNC.RECONVERGENT B0 ;  /* 0x0000000000007941 */ /* 0x002fea0003800200 */
.L_x_54:
[----:B------:R-:W0:Y:S01]  /*1cd0*/  LDCU.64 UR12, c[0x0][0x3b8] ;  /* 0x00007700ff0c77ac */ /* 0x000e220008000a00 */
[----:B------:R-:W-:Y:S01]  /*1ce0*/  MOV R9, R19 ;  /* 0x0000001300097202 */ /* 0x000fe20000000f00 */
[----:B------:R-:W-:Y:S01]  /*1cf0*/  IMAD.MOV.U32 R8, RZ, RZ, R18 ;  /* 0x000000ffff087224 */ /* 0x000fe200078e0012 */
[----:B------:R-:W1:Y:S01]  /*1d00*/  LDCU.64 UR18, c[0x0][0x380] ;  /* 0x00007000ff1277ac */ /* 0x000e620008000a00 */
[----:B0-----:R-:W-:Y:S02]  /*1d10*/  IMAD R7, R4, UR12, RZ ;  /* 0x0000000c04077c24 */ /* 0x001fe4000f8e02ff */
[----:B------:R-:W-:-:S04]  /*1d20*/  IMAD.WIDE.U32 R8, R12, UR12, R8 ;  /* 0x0000000c0c087c25 */ /* 0x000fc8000f8e0008 */
[----:B------:R-:W-:Y:S01]  /*1d30*/  IMAD R7, R12, UR13, R7 ;  /* 0x0000000d0c077c24 */ /* 0x000fe2000f8e0207 */
[----:B-1----:R-:W-:-:S03]  /*1d40*/  LEA R10, P0, R8, UR18, 0x2 ;  /* 0x00000012080a7c11 */ /* 0x002fc6000f8010ff */
[----:B------:R-:W-:-:S05]  /*1d50*/  IMAD.IADD R7, R7, 0x1, R9 ;  /* 0x0000000107077824 */ /* 0x000fca00078e0209 */
[----:B------:R-:W-:-:S05]  /*1d60*/  LEA.HI.X R11, R8, UR19, R7, 0x2, P0 ;  /* 0x00000013080b7c11 */ /* 0x000fca00080f1407 */
[----:B------:R-:W2:Y:S01]  /*1d70*/  LDG.E R10, desc[UR20][R10.64] ;  /* 0x000000140a0a7981 */ /* 0x000ea2000c1e1900 */
[----:B------:R-:W0:Y:S01]  /*1d80*/  S2UR UR11, SR_CgaCtaId ;  /* 0x00000000000b79c3 */ /* 0x000e220000008800 */
[----:B------:R-:W-:Y:S01]  /*1d90*/  UMOV UR9, 0x400 ;  /* 0x0000040000097882 */ /* 0x000fe20000000000 */
[----:B------:R-:W-:Y:S01]  /*1da0*/  IADD3 R8, P0, PT, R6, 0x1, RZ ;  /* 0x0000000106087810 */ /* 0x000fe20007f1e0ff */
[----:B------:R-:W-:Y:S03]  /*1db0*/  BSSY.RECONVERGENT B0, `(.L_x_57) ;  /* 0x0000023000007945 */ /* 0x000fe60003800200 */
[----:B------:R-:W-:-:S04]  /*1dc0*/  IADD3.X R19, PT, PT, RZ, R5, RZ, P0, !PT ;  /* 0x00000005ff137210 */ /* 0x000fc800007fe4ff */
[----:B------:R-:W-:-:S04]  /*1dd0*/  LOP3.LUT R18, R19, UR13, RZ, 0xfc, !PT ;  /* 0x0000000d13127c12 */ /* 0x000fc8000f8efcff */
[----:B------:R-:W-:Y:S01]  /*1de0*/  ISETP.NE.U32.AND P0, PT, R18, RZ, PT ;  /* 0x000000ff1200720c */ /* 0x000fe20003f05070 */
[----:B0-----:R-:W-:Y:S02]  /*1df0*/  ULEA UR9, UR11, UR9, 0x18 ;  /* 0x000000090b097291 */ /* 0x001fe4000f8ec0ff */
[----:B------:R-:W-:Y:S02]  /*1e00*/  ULEA UR11, UR4, UR22, 0x2 ;  /* 0x00000016040b7291 */ /* 0x000fe4000f8e10ff */
[----:B------:R-:W-:-:S07]  /*1e10*/  ULEA UR9, UR4, UR9, 0x2 ;  /* 0x0000000904097291 */ /* 0x000fce000f8e10ff */
[----:B------:R-:W-:Y:S04]  /*1e20*/  LDS R9, [UR11] ;  /* 0x0000000bff097984 */ /* 0x000fe80008000800 */
[----:B------:R-:W2:Y:S02]  /*1e30*/  LDS R7, [UR9] ;  /* 0x00000009ff077984 */ /* 0x000ea40008000800 */
[C---:B--2---:R-:W-:Y:S01]  /*1e40*/  FFMA R23, R10.reuse, R7, R23 ;  /* 0x000000070a177223 */ /* 0x044fe20000000017 */
[----:B------:R-:W-:Y:S01]  /*1e50*/  FFMA R24, R10, R9, R24 ;  /* 0x000000090a187223 */ /* 0x000fe20000000018 */
[----:B------:R-:W-:Y:S06]  /*1e60*/  @P0 BRA `(.L_x_58) ;  /* 0x00000000004c0947 */ /* 0x000fec0003800000 */
        /* <DEDUP_REMOVED lines=19> */
.L_x_58:
[----:B------:R-:W-:Y:S02]  /*1fa0*/  MOV R7, R19 ;  /* 0x0000001300077202 */ /* 0x000fe40000000f00 */
[----:B------:R-:W-:-:S07]  /*1fb0*/  MOV R18, 0x1fd0 ;  /* 0x00001fd000127802 */ /* 0x000fce0000000f00 */
[----:B------:R-:W-:Y:S05]  /*1fc0*/  CALL.REL.NOINC `($__internal_1_$__cuda_sm20_rem_u64) ;  /* 0x00000010006c7944 */ /* 0x000fea0003c00000 */
[----:B------:R-:W-:-:S07]  /*1fd0*/  IMAD.MOV.U32 R18, RZ, RZ, R21 ;  /* 0x000000ffff127224 */ /* 0x000fce00078e0015 */
.L_x_59:
[----:B------:R-:W-:Y:S05]  /*1fe0*/  BSYNC.RECONVERGENT B0 ;  /* 0x0000000000007941 */ /* 0x000fea0003800200 */
.L_x_57:
[----:B------:R-:W0:Y:S01]  /*1ff0*/  LDCU.64 UR12, c[0x0][0x3b8] ;  /* 0x00007700ff0c77ac */ /* 0x000e220008000a00 */
[----:B------:R-:W-:Y:S01]  /*2000*/  MOV R8, R18 ;  /* 0x0000001200087202 */ /* 0x000fe20000000f00 */
[----:B------:R-:W-:Y:S01]  /*2010*/  IMAD.MOV.U32 R9, RZ, RZ, R19 ;  /* 0x000000ffff097224 */ /* 0x000fe200078e0013 */
[----:B------:R-:W1:Y:S01]  /*2020*/  LDCU.64 UR18, c[0x0][0x380] ;  /* 0x00007000ff1277ac */ /* 0x000e620008000a00 */
[----:B0-----:R-:W-:Y:S02]  /*2030*/  IMAD R7, R4, UR12, RZ ;  /* 0x0000000c04077c24 */ /* 0x001fe4000f8e02ff */
[----:B------:R-:W-:-:S04]  /*2040*/  IMAD.WIDE.U32 R8, R12, UR12, R8 ;  /* 0x0000000c0c087c25 */ /* 0x000fc8000f8e0008 */
[----:B------:R-:W-:Y:S01]  /*2050*/  IMAD R7, R12, UR13, R7 ;  /* 0x0000000d0c077c24 */ /* 0x000fe2000f8e0207 */
[----:B-1----:R-:W-:-:S04]  /*2060*/  LEA R10, P0, R8, UR18, 0x2 ;  /* 0x00000012080a7c11 */ /* 0x002fc8000f8010ff */
[----:B------:R-:W-:Y:S02]  /*2070*/  IADD3 R7, PT, PT, R7, R9, RZ ;  /* 0x0000000907077210 */ /* 0x000fe40007ffe0ff */
[----:B------:R-:W-:Y:S02]  /*2080*/  LDS R9, [UR11+0x4] ;  /* 0x0000040bff097984 */ /* 0x000fe40008000800 */
[----:B------:R-:W-:Y:S02]  /*2090*/  LEA.HI.X R11, R8, UR19, R7, 0x2, P0 ;  /* 0x00000013080b7c11 */ /* 0x000fe400080f1407 */
[----:B------:R-:W0:Y:S04]  /*20a0*/  LDS R7, [UR9+0x4] ;  /* 0x00000409ff077984 */ /* 0x000e280008000800 */
[----:B------:R-:W0:Y:S01]  /*20b0*/  LDG.E R10, desc[UR20][R10.64] ;  /* 0x000000140a0a7981 */ /* 0x000e22000c1e1900 */
[----:B------:R-:W-:Y:S01]  /*20c0*/  IADD3 R8, P0, PT, R6, 0x2, RZ ;  /* 0x0000000206087810 */ /* 0x000fe20007f1e0ff */
[----:B------:R-:W-:Y:S04]  /*20d0*/  BSSY.RECONVERGENT B0, `(.L_x_60) ;  /* 0x000001e000007945 */ /* 0x000fe80003800200 */
[----:B------:R-:W-:-:S05]  /*20e0*/  IMAD.X R19, RZ, RZ, R5, P0 ;  /* 0x000000ffff137224 */ /* 0x000fca00000e0605 */
[----:B------:R-:W-:-:S04]  /*20f0*/  LOP3.LUT R18, R19, UR13, RZ, 0xfc, !PT ;  /* 0x0000000d13127c12 */ /* 0x000fc8000f8efcff */
[----:B------:R-:W-:Y:S01]  /*2100*/  ISETP.NE.U32.AND P0, PT, R18, RZ, PT ;  /* 0x000000ff1200720c */ /* 0x000fe20003f05070 */
[C---:B0-----:R-:W-:Y:S01]  /*2110*/  FFMA R23, R10.reuse, R7, R23 ;  /* 0x000000070a177223 */ /* 0x041fe20000000017 */
        /* <DEDUP_REMOVED lines=8> */
[----:B0-----:R-:W-:Y:S02]  /*21a0*/  HFMA2 R10, -RZ, RZ, 0, 0 ;  /* 0x00000000ff0a7431 */ /* 0x001fe400000001ff */
        /* <DEDUP_REMOVED lines=12> */
.L_x_61:
[----:B------:R-:W-:Y:S01]  /*2270*/  IMAD.MOV.U32 R7, RZ, RZ, R19 ;  /* 0x000000ffff077224 */ /* 0x000fe200078e0013 */
[----:B------:R-:W-:-:S07]  /*2280*/  MOV R18, 0x22a0 ;  /* 0x000022a000127802 */ /* 0x000fce0000000f00 */
[----:B------:R-:W-:Y:S05]  /*2290*/  CALL.REL.NOINC `($__internal_1_$__cuda_sm20_rem_u64) ;  /* 0x0000000c00b87944 */ /* 0x000fea0003c00000 */
[----:B------:R-:W-:-:S07]  /*22a0*/  MOV R18, R21 ;  /* 0x0000001500127202 */ /* 0x000fce0000000f00 */
.L_x_62:
[----:B------:R-:W-:Y:S05]  /*22b0*/  BSYNC.RECONVERGENT B0 ;  /* 0x0000000000007941 */ /* 0x000fea0003800200 */
.L_x_60:
        /* <DEDUP_REMOVED lines=8> */
[----:B------:R-:W-:Y:S02]  /*2340*/  IMAD.IADD R7, R7, 0x1, R9 ;  /* 0x0000000107077824 */ /* 0x000fe400078e0209 */
[----:B------:R-:W-:Y:S03]  /*2350*/  LDS R9, [UR11+0x8] ;  /* 0x0000080bff097984 */ /* 0x000fe60008000800 */
[----:B------:R-:W-:Y:S02]  /*2360*/  LEA.HI.X R11, R8, UR19, R7, 0x2, P0 ;  /* 0x00000013080b7c11 */ /* 0x000fe400080f1407 */
[----:B------:R-:W0:Y:S04]  /*2370*/  LDS R7, [UR9+0x8] ;  /* 0x00000809ff077984 */ /* 0x000e280008000800 */
[----:B------:R-:W0:Y:S01]  /*2380*/  LDG.E R10, desc[UR20][R10.64] ;  /* 0x000000140a0a7981 */ /* 0x000e22000c1e1900 */
[----:B------:R-:W-:Y:S01]  /*2390*/  IADD3 R8, P0, PT, R6, 0x3, RZ ;  /* 0x0000000306087810 */ /* 0x000fe20007f1e0ff */
[----:B------:R-:W-:Y:S03]  /*23a0*/  BSSY.RECONVERGENT B0, `(.L_x_63) ;  /* 0x000001e000007945 */ /* 0x000fe60003800200 */
[----:B------:R-:W-:-:S04]  /*23b0*/  IADD3.X R6, PT, PT, RZ, R5, RZ, P0, !PT ;  /* 0x00000005ff067210 */ /* 0x000fc800007fe4ff */
[----:B------:R-:W-:-:S04]  /*23c0*/  LOP3.LUT R5, R6, UR13, RZ, 0xfc, !PT ;  /* 0x0000000d06057c12 */ /* 0x000fc8000f8efcff */
[----:B------:R-:W-:Y:S01]  /*23d0*/  ISETP.NE.U32.AND P0, PT, R5, RZ, PT ;  /* 0x000000ff0500720c */ /* 0x000fe20003f05070 */
[C---:B0-----:R-:W-:Y:S01]  /*23e0*/  FFMA R23, R10.reuse, R7, R23 ;  /* 0x000000070a177223 */ /* 0x041fe20000000017 */
[----:B------:R-:W-:-:S11]  /*23f0*/  FFMA R24, R10, R9, R24 ;  /* 0x000000090a187223 */ /* 0x000fd60000000018 */
        /* <DEDUP_REMOVED lines=20> */
.L_x_64:
[----:B------:R-:W-:Y:S02]  /*2540*/  MOV R7, R6 ;  /* 0x0000000600077202 */ /* 0x000fe40000000f00 */
[----:B------:R-:W-:-:S07]  /*2550*/  MOV R18, 0x2570 ;  /* 0x0000257000127802 */ /* 0x000fce0000000f00 */
[----:B------:R-:W-:Y:S05]  /*2560*/  CALL.REL.NOINC `($__internal_1_$__cuda_sm20_rem_u64) ;  /* 0x0000000c00047944 */ /* 0x000fea0003c00000 */
[----:B------:R-:W-:-:S07]  /*2570*/  IMAD.MOV.U32 R18, RZ, RZ, R21 ;  /* 0x000000ffff127224 */ /* 0x000fce00078e0015 */
.L_x_65:
[----:B------:R-:W-:Y:S05]  /*2580*/  BSYNC.RECONVERGENT B0 ;  /* 0x0000000000007941 */ /* 0x000fea0003800200 */
.L_x_63:
[----:B------:R-:W0:Y:S01]  /*2590*/  LDCU.64 UR18, c[0x0][0x3b8] ;  /* 0x00007700ff1277ac */ /* 0x000e220008000a00 */
[----:B------:R-:W-:Y:S01]  /*25a0*/  MOV R7, R19 ;  /* 0x0000001300077202 */ /* 0x000fe20000000f00 */
[----:B------:R-:W-:Y:S01]  /*25b0*/  IMAD.MOV.U32 R6, RZ, RZ, R18 ;  /* 0x000000ffff067224 */ /* 0x000fe200078e0012 */
[----:B------:R-:W1:Y:S01]  /*25c0*/  LDCU.64 UR12, c[0x0][0x380] ;  /* 0x00007000ff0c77ac */ /* 0x000e620008000a00 */
[----:B0-----:R-:W-:Y:S01]  /*25d0*/  MOV R10, UR19 ;  /* 0x00000013000a7c02 */ /* 0x001fe20008000f00 */
[----:B------:R-:W-:Y:S02]  /*25e0*/  IMAD R5, R4, UR18, RZ ;  /* 0x0000001204057c24 */ /* 0x000fe4000f8e02ff */
[----:B------:R-:W-:-:S04]  /*25f0*/  IMAD.WIDE.U32 R6, R12, UR18, R6 ;  /* 0x000000120c067c25 */ /* 0x000fc8000f8e0006 */
[----:B------:R-:W-:Y:S01]  /*2600*/  IMAD R5, R12, R10, R5 ;  /* 0x0000000a0c057224 */ /* 0x000fe200078e0205 */
[----:B-1----:R-:W-:-:S03]  /*2610*/  LEA R8, P0, R6, UR12, 0x2 ;  /* 0x0000000c06087c11 */ /* 0x002fc6000f8010ff */
[----:B------:R-:W-:Y:S02]  /*2620*/  IMAD.IADD R5, R5, 0x1, R7 ;  /* 0x0000000105057824 */ /* 0x000fe400078e0207 */
[----:B------:R-:W-:Y:S03]  /*2630*/  LDS R7, [UR11+0xc] ;  /* 0x00000c0bff077984 */ /* 0x000fe60008000800 */
[----:B------:R-:W-:Y:S02]  /*2640*/  LEA.HI.X R9, R6, UR13, R5, 0x2, P0 ;  /* 0x0000000d06097c11 */ /* 0x000fe400080f1405 */
[----:B------:R-:W0:Y:S04]  /*2650*/  LDS R5, [UR9+0xc] ;  /* 0x00000c09ff057984 */ /* 0x000e280008000800 */
[----:B------:R-:W0:Y:S01]  /*2660*/  LDG.E R8, desc[UR20][R8.64] ;  /* 0x0000001408087981 */ /* 0x000e22000c1e1900 */
[----:B------:R-:W-:-:S04]  /*2670*/  UIADD3 UR4, UP0, UPT, UR4, 0x4, URZ ;  /* 0x0000000404047890 */ /* 0x000fc8000ff1e0ff */
[----:B------:R-:W-:Y:S01]  /*2680*/  UIADD3.X UR5, UPT, UPT, URZ, UR5, URZ, UP0, !UPT ;  /* 0x00000005ff057290 */ /* 0x000fe200087fe4ff */
[C---:B0-----:R-:W-:Y:S01]  /*2690*/  FFMA R23, R8.reuse, R5, R23 ;  /* 0x0000000508177223 */ /* 0x041fe20000000017 */
[----:B------:R-:W-:-:S10]  /*26a0*/  FFMA R24, R8, R7, R24 ;  /* 0x0000000708187223 */ /* 0x000fd40000000018 */
.L_x_53:
[----:B------:R-:W-:-:S04]  /*26b0*/  UISETP.NE.U32.AND UP0, UPT, UR10, URZ, UPT ;  /* 0x000000ff0a00728c */ /* 0x000fc8000bf05070 */
[----:B------:R-:W-:-:S09]  /*26c0*/  UISETP.NE.AND.EX UP0, UPT, URZ, URZ, UPT, UP0 ;  /* 0x000000ffff00728c */ /* 0x000fd2000bf05300 */
[----:B------:R-:W-:Y:S05]  /*26d0*/  BRA.U !UP0, `(.L_x_26) ;  /* 0x0000000908647547 */ /* 0x000fea000b800000 */
[----:B------:R-:W-:Y:S01]  /*26e0*/  UISETP.NE.U32.AND UP0, UPT, UR10, 0x1, UPT ;  /* 0x000000010a00788c */ /* 0x000fe2000bf05070 */
[----:B------:R-:W-:Y:S02]  /*26f0*/  SHF.L.U32 R6, R14, 0x1, RZ ;  /* 0x000000010e067819 */ /* 0x000fe400000006ff */
[----:B------:R-:W-:Y:S01]  /*2700*/  SHF.R.U32.HI R5, RZ, 0x1f, R14 ;  /* 0x0000001fff057819 */ /* 0x000fe2000001160e */
[----:B------:R-:W-:-:S09]  /*2710*/  UISETP.NE.AND.EX UP0, UPT, URZ, URZ, UPT, UP0 ;  /* 0x000000ffff00728c */ /* 0x000fd2000bf05300 */
[----:B------:R-:W-:Y:S05]  /*2720*/  BRA.U !UP0, `(.L_x_66) ;  /* 0x0000000508747547 */ /* 0x000fea000b800000 */
[----:B------:R-:W-:Y:S01]  /*2730*/  IADD3 R8, P0, PT, R6, UR4, RZ ;  /* 0x0000000406087c10 */ /* 0x000fe2000ff1e0ff */
[----:B------:R-:W-:Y:S03]  /*2740*/  BSSY.RECONVERGENT B0, `(.L_x_67) ;  /* 0x000001b000007945 */ /* 0x000fe60003800200 */
[----:B------:R-:W-:-:S04]  /*2750*/  IADD3.X R7, PT, PT, R5, UR5, RZ, P0, !PT ;  /* 0x0000000505077c10 */ /* 0x000fc800087fe4ff */
[----:B------:R-:W-:-:S04]  /*2760*/  LOP3.LUT R10, R7, R10, RZ, 0xfc, !PT ;  /* 0x0000000a070a7212 */ /* 0x000fc800078efcff */
[----:B------:R-:W-:-:S13]  /*2770*/  ISETP.NE.U32.AND P0, PT, R10, RZ, PT ;  /* 0x000000ff0a00720c */ /* 0x000fda0003f05070 */
[----:B------:R-:W-:Y:S05]  /*2780*/  @P0 BRA `(.L_x_68) ;  /* 0x00000000004c0947 */ /* 0x000fea0003800000 */
[----:B------:R-:W0:Y:S01]  /*2790*/  I2F.U32.RP R19, UR18 ;  /* 0x0000001200137d06 */ /* 0x000e220008209000 */
[----:B------:R-:W-:-:S07]  /*27a0*/  ISETP.NE.U32.AND P1, PT, RZ, UR18, PT ;  /* 0x00000012ff007c0c */ /* 0x000fce000bf25070 */
[----:B0-----:R-:W0:Y:S02]  /*27b0*/  MUFU.RCP R19, R19 ;  /* 0x0000001300137308 */ /* 0x001e240000001000 */
[----:B0-----:R-:W-:Y:S02]  /*27c0*/  VIADD R10, R19, 0xffffffe ;  /* 0x0ffffffe130a7836 */ /* 0x001fe40000000000 */
[----:B------:R-:W-:-:S04]  /*27d0*/  IMAD.MOV.U32 R19, RZ, RZ, RZ ;  /* 0x000000ffff137224 */ /* 0x000fc800078e00ff */
        /* <DEDUP_REMOVED lines=14> */
.L_x_68:
[----:B------:R-:W-:-:S07]  /*28c0*/  MOV R18, 0x28e0 ;  /* 0x000028e000127802 */ /* 0x000fce0000000f00 */
[----:B-1----:R-:W-:Y:S05]  /*28d0*/  CALL.REL.NOINC `($__internal_1_$__cuda_sm20_rem_u64) ;  /* 0x0000000800287944 */ /* 0x002fea0003c00000 */
[----:B------:R-:W-:-:S07]  /*28e0*/  MOV R18, R21 ;  /* 0x0000001500127202 */ /* 0x000fce0000000f00 */
.L_x_69:
[----:B-1----:R-:W-:Y:S05]  /*28f0*/  BSYNC.RECONVERGENT B0 ;  /* 0x0000000000007941 */ /* 0x002fea0003800200 */
.L_x_67:
[----:B------:R-:W0:Y:S01]  /*2900*/  LDCU.64 UR12, c[0x0][0x3b8] ;  /* 0x00007700ff0c77ac */ /* 0x000e220008000a00 */
        /* <DEDUP_REMOVED lines=42> */
.L_x_71:
[----:B------:R-:W-:Y:S02]  /*2bb0*/  MOV R7, R18 ;  /* 0x0000001200077202 */ /* 0x000fe40000000f00 */
[----:B------:R-:W-:-:S07]  /*2bc0*/  MOV R18, 0x2be0 ;  /* 0x00002be000127802 */ /* 0x000fce0000000f00 */
[----:B------:R-:W-:Y:S05]  /*2bd0*/  CALL.REL.NOINC `($__internal_1_$__cuda_sm20_rem_u64) ;  /* 0x0000000400687944 */ /* 0x000fea0003c00000 */
[----:B------:R-:W-:-:S07]  /*2be0*/  IMAD.MOV.U32 R18, RZ, RZ, R21 ;  /* 0x000000ffff127224 */ /* 0x000fce00078e0015 */
.L_x_72:
[----:B------:R-:W-:Y:S05]  /*2bf0*/  BSYNC.RECONVERGENT B0 ;  /* 0x0000000000007941 */ /* 0x000fea0003800200 */
.L_x_70:
[----:B------:R-:W0:Y:S01]  /*2c00*/  LDCU.64 UR18, c[0x0][0x3b8] ;  /* 0x00007700ff1277ac */ /* 0x000e220008000a00 */
[----:B------:R-:W-:Y:S01]  /*2c10*/  LDS R11, [UR11+0x4] ;  /* 0x0000040bff0b7984 */ /* 0x000fe20008000800 */
[----:B------:R-:W1:Y:S01]  /*2c20*/  LDCU.64 UR12, c[0x0][0x380] ;  /* 0x00007000ff0c77ac */ /* 0x000e620008000a00 */
[----:B0-----:R-:W-:Y:S01]  /*2c30*/  MOV R10, UR19 ;  /* 0x00000013000a7c02 */ /* 0x001fe20008000f00 */
[----:B------:R-:W-:Y:S02]  /*2c40*/  IMAD R7, R4, UR18, RZ ;  /* 0x0000001204077c24 */ /* 0x000fe4000f8e02ff */
[----:B------:R-:W-:-:S04]  /*2c50*/  IMAD.WIDE.U32 R18, R12, UR18, R18 ;  /* 0x000000120c127c25 */ /* 0x000fc8000f8e0012 */
[----:B------:R-:W-:Y:S01]  /*2c60*/  IMAD R7, R12, R10, R7 ;  /* 0x0000000a0c077224 */ /* 0x000fe200078e0207 */
[----:B-1----:R-:W-:-:S03]  /*2c70*/  LEA R8, P0, R18, UR12, 0x2 ;  /* 0x0000000c12087c11 */ /* 0x002fc6000f8010ff */
[----:B------:R-:W-:-:S05]  /*2c80*/  IMAD.IADD R7, R7, 0x1, R19 ;  /* 0x0000000107077824 */ /* 0x000fca00078e0213 */
[----:B------:R-:W-:Y:S02]  /*2c90*/  LEA.HI.X R9, R18, UR13, R7, 0x2, P0 ;  /* 0x0000000d12097c11 */ /* 0x000fe400080f1407 */
[----:B------:R-:W0:Y:S04]  /*2ca0*/  LDS R7, [UR9+0x4] ;  /* 0x00000409ff077984 */ /* 0x000e280008000800 */
[----:B------:R-:W0:Y:S01]  /*2cb0*/  LDG.E R8, desc[UR20][R8.64] ;  /* 0x0000001408087981 */ /* 0x000e22000c1e1900 */
[----:B------:R-:W-:-:S04]  /*2cc0*/  UIADD3 UR4, UP0, UPT, UR4, 0x2, URZ ;  /* 0x0000000204047890 */ /* 0x000fc8000ff1e0ff */
[----:B------:R-:W-:Y:S01]  /*2cd0*/  UIADD3.X UR5, UPT, UPT, URZ, UR5, URZ, UP0, !UPT ;  /* 0x00000005ff057290 */ /* 0x000fe200087fe4ff */
[C---:B0-----:R-:W-:Y:S01]  /*2ce0*/  FFMA R23, R8.reuse, R7, R23 ;  /* 0x0000000708177223 */ /* 0x041fe20000000017 */
[----:B------:R-:W-:-:S10]  /*2cf0*/  FFMA R24, R8, R11, R24 ;  /* 0x0000000b08187223 */ /* 0x000fd40000000018 */
.L_x_66:
[----:B------:R-:W0:Y:S02]  /*2d00*/  LDCU UR9, c[0x0][0x3a0] ;  /* 0x00007400ff0977ac */ /* 0x000e240008000800 */
[----:B0-----:R-:W-:-:S04]  /*2d10*/  ULOP3.LUT UR9, UR9, 0x1, URZ, 0xc0, !UPT ;  /* 0x0000000109097892 */ /* 0x001fc8000f8ec0ff */
[----:B------:R-:W-:-:S04]  /*2d20*/  UISETP.NE.U32.AND UP0, UPT, UR9, 0x1, UPT ;  /* 0x000000010900788c */ /* 0x000fc8000bf05070 */
[----:B------:R-:W-:-:S09]  /*2d30*/  UISETP.NE.U32.AND.EX UP0, UPT, URZ, URZ, UPT, UP0 ;  /* 0x000000ffff00728c */ /* 0x000fd2000bf05100 */
[----:B------:R-:W-:Y:S05]  /*2d40*/  BRA.U UP0, `(.L_x_26) ;  /* 0x0000000100c87547 */ /* 0x000fea000b800000 */
[----:B------:R-:W-:Y:S01]  /*2d50*/  IADD3 R8, P0, PT, R6, UR4, RZ ;  /* 0x0000000406087c10 */ /* 0x000fe2000ff1e0ff */
[----:B------:R-:W-:Y:S03]  /*2d60*/  BSSY.RECONVERGENT B0, `(.L_x_73) ;  /* 0x000001b000007945 */ /* 0x000fe60003800200 */
[----:B------:R-:W-:-:S04]  /*2d70*/  IADD3.X R7, PT, PT, R5, UR5, RZ, P0, !PT ;  /* 0x0000000505077c10 */ /* 0x000fc800087fe4ff */
[----:B------:R-:W-:-:S04]  /*2d80*/  LOP3.LUT R10, R7, R10, RZ, 0xfc, !PT ;  /* 0x0000000a070a7212 */ /* 0x000fc800078efcff */
[----:B------:R-:W-:-:S13]  /*2d90*/  ISETP.NE.U32.AND P0, PT, R10, RZ, PT ;  /* 0x000000ff0a00720c */ /* 0x000fda0003f05070 */
[----:B------:R-:W-:Y:S05]  /*2da0*/  @P0 BRA `(.L_x_74) ;  /* 0x00000000004c0947 */ /* 0x000fea0003800000 */
[----:B------:R-:W0:Y:S01]  /*2db0*/  I2F.U32.RP R9, UR18 ;  /* 0x0000001200097d06 */ /* 0x000e220008209000 */
[----:B------:R-:W-:Y:S02]  /*2dc0*/  ISETP.NE.U32.AND P1, PT, RZ, UR18, PT ;  /* 0x00000012ff007c0c */ /* 0x000fe4000bf25070 */
[----:B------:R-:W-:-:S05]  /*2dd0*/  MOV R19, RZ ;  /* 0x000000ff00137202 */ /* 0x000fca0000000f00 */
[----:B0-----:R-:W0:Y:S02]  /*2de0*/  MUFU.RCP R9, R9 ;  /* 0x0000000900097308 */ /* 0x001e240000001000 */
[----:B0-----:R-:W-:-:S06]  /*2df0*/  IADD3 R6, PT, PT, R9, 0xffffffe, RZ ;  /* 0x0ffffffe09067810 */ /* 0x001fcc0007ffe0ff */
[----:B------:R0:W2:Y:S02]  /*2e00*/  F2I.FTZ.U32.TRUNC.NTZ R7, R6 ;  /* 0x0000000600077305 */ /* 0x0000a4000021f000 */
[----:B0-----:R-:W-:Y:S02]  /*2e10*/  HFMA2 R6, -RZ, RZ, 0, 0 ;  /* 0x00000000ff067431 */ /* 0x001fe400000001ff */
        /* <DEDUP_REMOVED lines=12> */
.L_x_74:
[----:B------:R-:W-:-:S07]  /*2ee0*/  MOV R18, 0x2f00 ;  /* 0x00002f0000127802 */ /* 0x000fce0000000f00 */
[----:B-1----:R-:W-:Y:S05]  /*2ef0*/  CALL.REL.NOINC `($__internal_1_$__cuda_sm20_rem_u64) ;  /* 0x0000000000a07944 */ /* 0x002fea0003c00000 */
[----:B------:R-:W-:-:S07]  /*2f00*/  IMAD.MOV.U32 R18, RZ, RZ, R21 ;  /* 0x000000ffff127224 */ /* 0x000fce00078e0015 */
.L_x_75:
[----:B-1----:R-:W-:Y:S05]  /*2f10*/  BSYNC.RECONVERGENT B0 ;  /* 0x0000000000007941 */ /* 0x002fea0003800200 */
.L_x_73:
[----:B------:R-:W0:Y:S01]  /*2f20*/  LDCU.64 UR18, c[0x0][0x3b8] ;  /* 0x00007700ff1277ac */ /* 0x000e220008000a00 */
[----:B------:R-:W-:Y:S01]  /*2f30*/  MOV R5, R19 ;  /* 0x0000001300057202 */ /* 0x000fe20000000f00 */
[----:B------:R-:W1:Y:S01]  /*2f40*/  LDCU.64 UR12, c[0x0][0x380] ;  /* 0x00007000ff0c77ac */ /* 0x000e620008000a00 */
[----:B0-----:R-:W-:Y:S01]  /*2f50*/  MOV R10, UR19 ;  /* 0x00000013000a7c02 */ /* 0x001fe20008000f00 */
[----:B------:R-:W-:Y:S02]  /*2f60*/  IMAD R7, R4, UR18, RZ ;  /* 0x0000001204077c24 */ /* 0x000fe4000f8e02ff */
[----:B------:R-:W-:Y:S02]  /*2f70*/  IMAD.MOV.U32 R4, RZ, RZ, R18 ;  /* 0x000000ffff047224 */ /* 0x000fe400078e0012 */
[C---:B------:R-:W-:Y:S02]  /*2f80*/  IMAD R7, R12.reuse, R10, R7 ;  /* 0x0000000a0c077224 */ /* 0x040fe400078e0207 */
        /* <DEDUP_REMOVED lines=14> */
.L_x_26:
[----:B------:R-:W2:Y:S01]  /*3070*/  LDCU.64 UR24, c[0x0][0x3b0] ;  /* 0x00007600ff1877ac */ /* 0x000ea20008000a00 */
[----:B------:R-:W-:Y:S01]  /*3080*/  MOV R17, RZ ;  /* 0x000000ff00117202 */ /* 0x000fe20000000f00 */
[----:B------:R-:W-:Y:S01]  /*3090*/  IMAD.MOV.U32 R15, RZ, RZ, RZ ;  /* 0x000000ffff0f7224 */ /* 0x000fe200078e00ff */
[----:B------:R-:W0:Y:S01]  /*30a0*/  LDCU.64 UR12, c[0x0][0x388] ;  /* 0x00007100ff0c77ac */ /* 0x000e220008000a00 */
[----:B--2---:R-:W-:-:S04]  /*30b0*/  IMAD.WIDE.U32 R16, R3, UR24, R16 ;  /* 0x0000001803107c25 */ /* 0x004fc8000f8e0010 */
[----:B------:R-:W-:Y:S02]  /*30c0*/  IMAD R3, R3, UR25, R17 ;  /* 0x0000001903037c24 */ /* 0x000fe4000f8e0211 */
[----:B------:R-:W-:-:S04]  /*30d0*/  IMAD.WIDE.U32 R14, R16, UR18, R14 ;  /* 0x00000012100e7c25 */ /* 0x000fc8000f8e000e */
[----:B------:R-:W-:Y:S01]  /*30e0*/  IMAD R3, R3, UR18, RZ ;  /* 0x0000001203037c24 */ /* 0x000fe2000f8e02ff */
[----:B0-----:R-:W-:-:S03]  /*30f0*/  LEA R4, P0, R14, UR12, 0x2 ;  /* 0x0000000c0e047c11 */ /* 0x001fc6000f8010ff */
[----:B------:R-:W-:Y:S01]  /*3100*/  IMAD R3, R16, R10, R3 ;  /* 0x0000000a10037224 */ /* 0x000fe200078e0203 */
[----:B------:R-:W-:-:S04]  /*3110*/  LEA R6, P1, R2, R4, 0x2 ;  /* 0x0000000402067211 */ /* 0x000fc800078210ff */
[----:B------:R-:W-:-:S04]  /*3120*/  IADD3 R3, PT, PT, R3, R15, RZ ;  /* 0x0000000f03037210 */ /* 0x000fc80007ffe0ff */
[----:B------:R-:W-:-:S04]  /*3130*/  LEA.HI.X R5, R14, UR13, R3, 0x2, P0 ;  /* 0x0000000d0e057c11 */ /* 0x000fc800080f1403 */
[----:B------:R-:W-:Y:S01]  /*3140*/  LEA.HI.X R7, R2, R5, R0, 0x2, P1 ;  /* 0x0000000502077211 */ /* 0x000fe200008f1400 */
[----:B------:R-:W-:Y:S04]  /*3150*/  STG.E desc[UR20][R4.64], R23 ;  /* 0x0000001704007986 */ /* 0x000fe8000c101914 */
[----:B------:R-:W-:Y:S01]  /*3160*/  STG.E desc[UR20][R6.64], R24 ;  /* 0x0000001806007986 */ /* 0x000fe2000c101914 */
[----:B-1----:R-:W-:Y:S05]  /*3170*/  EXIT ;  /* 0x000000000000794d */ /* 0x002fea0003800000 */
        .weak           $__internal_1_$__cuda_sm20_rem_u64
        .type           $__internal_1_$__cuda_sm20_rem_u64,@function
        .size           $__internal_1_$__cuda_sm20_rem_u64,(.L_x_145 - $__internal_1_$__cuda_sm20_rem_u64)
$__internal_1_$__cuda_sm20_rem_u64:
[----:B------:R-:W0:Y:S08]  /*3180*/  I2F.U64.RP R26, UR6 ;  /* 0x00000006001a7d12 */ /* 0x000e300008309000 */
[----:B0-----:R-:W0:Y:S02]  /*3190*/  MUFU.RCP R26, R26 ;  /* 0x0000001a001a7308 */ /* 0x001e240000001000 */
[----:B0-----:R-:W-:-:S06]  /*31a0*/  VIADD R26, R26, 0x1ffffffe ;  /* 0x1ffffffe1a1a7836 */ /* 0x001fcc0000000000 */
        /* <DEDUP_REMOVED lines=17> */
[----:B------:R-:W-:Y:S01]  /*32c0*/  IADD3 R22, P0, PT, RZ, -R20, RZ ;  /* 0x80000014ff167210 */ /* 0x000fe20007f1e0ff */
[----:B------:R-:W-:Y:S02]  /*32d0*/  IMAD.MOV.U32 R27, RZ, RZ, RZ ;  /* 0x000000ffff1b7224 */ /* 0x000fe400078e00ff */
[----:B------:R-:W-:Y:S02]  /*32e0*/  IMAD R21, R19, UR6, R21 ;  /* 0x0000000613157c24 */ /* 0x000fe4000f8e0215 */
[----:B------:R-:W-:-:S04]  /*32f0*/  IMAD.HI.U32 R28, R29, R22, RZ ;  /* 0x000000161d1c7227 */ /* 0x000fc800078e00ff */
[----:B------:R-:W-:-:S04]  /*3300*/  IMAD.X R21, RZ, RZ, ~R21, P0 ;  /* 0x000000ffff157224 */ /* 0x000fc800000e0e15 */
[----:B------:R-:W-:-:S04]  /*3310*/  IMAD.WIDE.U32 R28, P0, R29, R21, R28 ;  /* 0x000000151d1c7225 */ /* 0x000fc8000780001c */
[C---:B------:R-:W-:Y:S02]  /*3320*/  IMAD R20, R19.reuse, R21, RZ ;  /* 0x0000001513147224 */ /* 0x040fe400078e02ff */
[----:B------:R-:W-:-:S04]  /*3330*/  IMAD.HI.U32 R22, P1, R19, R22, R28 ;  /* 0x0000001613167227 */ /* 0x000fc8000782001c */
[----:B------:R-:W-:Y:S01]  /*3340*/  IMAD.HI.U32 R21, R19, R21, RZ ;  /* 0x0000001513157227 */ /* 0x000fe200078e00ff */
[----:B------:R-:W-:-:S04]  /*3350*/  IADD3 R20, P2, PT, R20, R22, RZ ;  /* 0x0000001614147210 */ /* 0x000fc80007f5e0ff */
[----:B------:R-:W-:Y:S01]  /*3360*/  IADD3.X R19, PT, PT, R21, R19, RZ, P0, !PT ;  /* 0x0000001315137210 */ /* 0x000fe200007fe4ff */
        /* <DEDUP_REMOVED lines=11> */
[----:B------:R-:W-:Y:S02]  /*3420*/  IMAD R20, R20, UR7, R27 ;  /* 0x0000000714147c24 */ /* 0x000fe4000f8e021b */
[----:B------:R-:W-:Y:S02]  /*3430*/  HFMA2 R27, -RZ, RZ, 0, 0 ;  /* 0x00000000ff1b7431 */ /* 0x000fe400000001ff */
[----:B------:R-:W-:Y:S01]  /*3440*/  IMAD.MOV.U32 R26, RZ, RZ, R18 ;  /* 0x000000ffff1a7224 */ /* 0x000fe200078e0012 */
[----:B------:R-:W-:Y:S01]  /*3450*/  ISETP.GE.U32.AND P0, PT, R21, UR6, PT ;  /* 0x0000000615007c0c */ /* 0x000fe2000bf06070 */
[----:B------:R-:W-:-:S05]  /*3460*/  IMAD R19, R19, UR6, R20 ;  /* 0x0000000613137c24 */ /* 0x000fca000f8e0214 */
[----:B------:R-:W-:Y:S02]  /*3470*/  IADD3.X R19, PT, PT, ~R19, R7, RZ, P1, !PT ;  /* 0x0000000713137210 */ /* 0x000fe40000ffe5ff */
[----:B------:R-:W-:Y:S02]  /*3480*/  IADD3 R22, P1, PT, R21, -UR6, RZ ;  /* 0x8000000615167c10 */ /* 0x000fe4000ff3e0ff */
[C---:B------:R-:W-:Y:S02]  /*3490*/  ISETP.GE.U32.AND.EX P0, PT, R19.reuse, UR7, PT, P0 ;  /* 0x0000000713007c0c */ /* 0x040fe4000bf06100 */
[----:B------:R-:W-:Y:S02]  /*34a0*/  IADD3.X R20, PT, PT, R19, ~UR7, RZ, P1, !PT ;  /* 0x8000000713147c10 */ /* 0x000fe40008ffe4ff */
[----:B------:R-:W-:Y:S02]  /*34b0*/  SEL R22, R22, R21, P0 ;  /* 0x0000001516167207 */ /* 0x000fe40000000000 */
[----:B------:R-:W-:-:S02]  /*34c0*/  SEL R20, R20, R19, P0 ;  /* 0x0000001314147207 */ /* 0x000fc40000000000 */
[C---:B------:R-:W-:Y:S02]  /*34d0*/  ISETP.GE.U32.AND P0, PT, R22.reuse, UR6, PT ;  /* 0x0000000616007c0c */ /* 0x040fe4000bf06070 */
[----:B------:R-:W-:Y:S02]  /*34e0*/  IADD3 R21, P2, PT, R22, -UR6, RZ ;  /* 0x8000000616157c10 */ /* 0x000fe4000ff5e0ff */
[----:B------:R-:W-:Y:S02]  /*34f0*/  ISETP.NE.U32.AND P1, PT, RZ, UR6, PT ;  /* 0x00000006ff007c0c */ /* 0x000fe4000bf25070 */
[C---:B------:R-:W-:Y:S02]  /*3500*/  ISETP.GE.U32.AND.EX P0, PT, R20.reuse, UR7, PT, P0 ;  /* 0x0000000714007c0c */ /* 0x040fe4000bf06100 */
[----:B------:R-:W-:Y:S02]  /*3510*/  IADD3.X R19, PT, PT, R20, ~UR7, RZ, P2, !PT ;  /* 0x8000000714137c10 */ /* 0x000fe400097fe4ff */
[----:B------:R-:W-:-:S02]  /*3520*/  ISETP.NE.AND.EX P1, PT, RZ, UR7, PT, P1 ;  /* 0x00000007ff007c0c */ /* 0x000fc4000bf25310 */
[----:B------:R-:W-:Y:S02]  /*3530*/  SEL R21, R21, R22, P0 ;  /* 0x0000001615157207 */ /* 0x000fe40000000000 */
[----:B------:R-:W-:Y:S02]  /*3540*/  SEL R19, R19, R20, P0 ;  /* 0x0000001413137207 */ /* 0x000fe40000000000 */
[----:B------:R-:W-:Y:S02]  /*3550*/  SEL R21, R21, 0xffffffff, P1 ;  /* 0xffffffff15157807 */ /* 0x000fe40000800000 */
[----:B------:R-:W-:Y:S01]  /*3560*/  SEL R19, R19, 0xffffffff, P1 ;  /* 0xffffffff13137807 */ /* 0x000fe20000800000 */
[----:B------:R-:W-:Y:S06]  /*3570*/  RET.REL.NODEC R26 `(_Z11dim1_kernelPfS_PKfS1_mmmm) ;  /* 0xffffffc81aa07950 */ /* 0x000fec0003c3ffff */
.L_x_76:
        /* <DEDUP_REMOVED lines=16> */
.L_x_145:


//--------------------- .text._Z11dim0_kernelPfS_PKfS1_mmmm --------------------------
	.section	.text._Z11dim0_kernelPfS_PKfS1_mmmm,"ax",@progbits
	.align	128
        .global         _Z11dim0_kernelPfS_PKfS1_mmmm
        .type           _Z11dim0_kernelPfS_PKfS1_mmmm,@function
        .size           _Z11dim0_kernelPfS_PKfS1_mmmm,(.L_x_146 - _Z11dim0_kernelPfS_PKfS1_mmmm)
        .other          _Z11dim0_kernelPfS_PKfS1_mmmm,@"STO_CUDA_ENTRY STV_DEFAULT"
_Z11dim0_kernelPfS_PKfS1_mmmm:
.text._Z11dim0_kernelPfS_PKfS1_mmmm:
        /* <DEDUP_REMOVED lines=29> */
[----:B----4-:R-:W-:Y:S01]  /*01d0*/  IMAD R0, R0, UR4, R11 ;  /* 0x0000000400007c24 */ /* 0x010fe2000f8e020b */
[----:B------:R-:W-:-:S04]  /*01e0*/  UMOV UR4, 0x400 ;  /* 0x0000040000047882 */ /* 0x000fc80000000000 */
[----:B------:R-:W-:Y:S02]  /*01f0*/  ISETP.GE.U32.AND P2, PT, R0, UR10, PT ;  /* 0x0000000a00007c0c */ /* 0x000fe4000bf46070 */
[----:B------:R-:W4:Y:S01]  /*0200*/  S2UR UR12, SR_CgaCtaId ;  /* 0x00000000000c79c3 */ /* 0x000f220000008800 */
[----:B-1----:R-:W-:Y:S01]  /*0210*/  IMAD R2, R8, UR5, R9 ;  /* 0x0000000508027c24 */ /* 0x002fe2000f8e0209 */
[----:B------:R-:W-:-:S04]  /*0220*/  ISETP.GE.U32.AND.EX P2, PT, RZ, UR11, PT, P2 ;  /* 0x0000000bff007c0c */ /* 0x000fc8000bf46120 */
[----:B------:R-:W-:-:S04]  /*0230*/  ISETP.GE.U32.AND P1, PT, R2, UR14, PT ;  /* 0x0000000e02007c0c */ /* 0x000fc8000bf26070 */
[----:B------:R-:W-:Y:S01]  /*0240*/  ISETP.GE.U32.OR.EX P1, PT, RZ, UR15, P2, P1 ;  /* 0x0000000fff007c0c */ /* 0x000fe20009726510 */
[----:B0-----:R-:W-:-:S05]  /*0250*/  IMAD R3, R10, UR6, R7 ;  /* 0x000000060a037c24 */ /* 0x001fca000f8e0207 */
[----:B------:R-:W-:Y:S01]  /*0260*/  ISETP.GE.U32.AND P2, PT, R3, UR25, PT ;  /* 0x0000001903007c0c */ /* 0x000fe2000bf46070 */
[----:B----4-:R-:W-:-:S03]  /*0270*/  ULEA UR12, UR12, UR4, 0x18 ;  /* 0x000000040c0c7291 */ /* 0x010fc6000f8ec0ff */
[----:B------:R-:W-:Y:S01]  /*0280*/  ISETP.LE.U32.OR.EX P1, PT, R5, RZ, P1, P2 ;  /* 0x000000ff0500720c */ /* 0x000fe20000f23520 */
[----:B------:R-:W-:Y:S02]  /*0290*/  ULEA UR26, UR18, UR12, 0x2 ;  /* 0x0000000c121a7291 */ /* 0x000fe4000f8e10ff */
[----:B------:R-:W-:-:S04]  /*02a0*/  @!P0 LEA R5, R7, UR12, 0x2 ;  /* 0x0000000c07058c11 */ /* 0x000fc8000f8e10ff */
[----:B------:R-:W-:Y:S01]  /*02b0*/  @!P0 LEA R7, R7, UR26, 0x2 ;  /* 0x0000001a07078c11 */ /* 0x000fe2000f8e10ff */
[----:B--2---:R0:W-:Y:S04]  /*02c0*/  @!P0 STS [R5], R6 ;  /* 0x0000000605008388 */ /* 0x0041e80000000800 */
[----:B---3--:R0:W-:Y:S01]  /*02d0*/  @!P0 STS [R7], R4 ;  /* 0x0000000407008388 */ /* 0x0081e20000000800 */
[----:B------:R-:W-:Y:S06]  /*02e0*/  BAR.SYNC.DEFER_BLOCKING 0x0 ;  /* 0x0000000000007b1d */ /* 0x000fec0000010000 */
[----:B------:R-:W-:Y:S05]  /*02f0*/  @P1 EXIT ;  /* 0x000000000000194d */ /* 0x000fea0003800000 */
[----:B------:R-:W-:Y:S01]  /*0300*/  UISETP.NE.U32.AND UP0, UPT, UR18, URZ, UPT ;  /* 0x000000ff1200728c */ /* 0x000fe2000bf05070 */
[----:B------:R-:W-:-:S03]  /*0310*/  CS2R R16, SRZ ;  /* 0x0000000000107805 */ /* 0x000fc6000001ff00 */
[----:B------:R-:W-:-:S09]  /*0320*/  UISETP.NE.AND.EX UP0, UPT, UR19, URZ, UPT, UP0 ;  /* 0x000000ff1300728c */ /* 0x000fd2000bf05300 */
[----:B------:R-:W-:Y:S05]  /*0330*/  BRA.U !UP0, `(.L_x_77) ;  /* 0x00000031081c7547 */ /* 0x000fea000b800000 */
[----:B------:R-:W-:Y:S01]  /*0340*/  UISETP.GE.U32.AND UP0, UPT, UR18, 0x8, UPT ;  /* 0x000000081200788c */ /* 0x000fe2000bf06070 */
[----:B------:R-:W-:Y:S01]  /*0350*/  CS2R R16, SRZ ;  /* 0x0000000000107805 */ /* 0x000fe2000001ff00 */
[----:B------:R-:W1:Y:S02]  /*0360*/  LDCU.64 UR6, c[0x0][0x3b0] ;  /* 0x00007600ff0677ac */ /* 0x000e640008000a00 */
[----:B------:R-:W-:Y:S02]  /*0370*/  UISETP.GE.U32.AND.EX UP0, UPT, UR19, URZ, UPT, UP0 ;  /* 0x000000ff1300728c */ /* 0x000fe4000bf06100 */
[----:B------:R-:W-:Y:S01]  /*0380*/  ULOP3.LUT UR27, UR18, 0x7, URZ, 0xc0, !UPT ;  /* 0x00000007121b7892 */ /* 0x000fe2000f8ec0ff */
[----:B------:R-:W-:Y:S01]  /*0390*/  UMOV UR5, URZ ;  /* 0x000000ff00057c82 */ /* 0x000fe20008000000 */
[----:B------:R-:W-:-:S05]  /*03a0*/  UMOV UR4, URZ ;  /* 0x000000ff00047c82 */ /* 0x000fca0008000000 */
[----:B------:R-:W-:Y:S05]  /*03b0*/  BRA.U !UP0, `(.L_x_78) ;  /* 0x0000001908147547 */ /* 0x000fea000b800000 */
[----:B------:R-:W2:Y:S01]  /*03c0*/  LDCU UR4, c[0x0][0x3a4] ;  /* 0x00007480ff0477ac */ /* 0x000ea20008000800 */
[C---:B0-----:R-:W-:Y:S01]  /*03d0*/  LEA R4, P0, R3.reuse, 0x3, 0x1 ;  /* 0x0000000303047811 */ /* 0x041fe200078008ff */
[----:B------:R-:W-:Y:S01]  /*03e0*/  HFMA2 R16, -RZ, RZ, 0, 0 ;  /* 0x00000000ff107431 */ /* 0x000fe200000001ff */
[----:B------:R-:W-:Y:S02]  /*03f0*/  ULOP3.LUT UR5, UR18, 0xfffffff8, URZ, 0xc0, !UPT ;  /* 0xfffffff812057892 */ /* 0x000fe4000f8ec0ff */
[----:B------:R-:W-:Y:S01]  /*0400*/  LEA.HI.X R5, R3, RZ, RZ, 0x1, P0 ;  /* 0x000000ff03057211 */ /* 0x000fe200000f0cff */
[----:B------:R-:W0:Y:S01]  /*0410*/  LDCU UR28, c[0x0][0x3a0] ;  /* 0x00007400ff1c77ac */ /* 0x000e220008000800 */
[----:B------:R-:W3:Y:S01]  /*0420*/  LDCU UR22, c[0x0][0x3b4] ;  /* 0x00007680ff1677ac */ /* 0x000ee20008000800 */
[----:B------:R-:W4:Y:S01]  /*0430*/  LDCU UR23, c[0x0][0x3b0] ;  /* 0x00007600ff1777ac */ /* 0x000f220008000800 */
[----:B------:R-:W0:Y:S01]  /*0440*/  LDCU.64 UR20, c[0x0][0x380] ;  /* 0x00007000ff1477ac */ /* 0x000e220008000a00 */
[----:B------:R-:W0:Y:S01]  /*0450*/  LDCU.128 UR8, c[0x0][0x3b0] ;  /* 0x00007600ff0877ac */ /* 0x000e220008000c00 */
[----:B------:R-:W-:Y:S01]  /*0460*/  UMOV UR13, UR5 ;  /* 0x00000005000d7c82 */ /* 0x000fe20008000000 */
[----:B--2---:R-:W-:-:S05]  /*0470*/  UMOV UR14, UR4 ;  /* 0x00000004000e7c82 */ /* 0x004fca0008000000 */
.L_x_103:
[----:B------:R-:W-:Y:S01]  /*0480*/  IADD3 R14, P0, PT, R4, -0x3, RZ ;  /* 0xfffffffd040e7810 */ /* 0x000fe20007f1e0ff */
[----:B------:R-:W-:Y:S03]  /*0490*/  BSSY.RECONVERGENT B0, `(.L_x_79) ;  /* 0x000001b000007945 */ /* 0x000fe60003800200 */
[----:B------:R-:W-:-:S04]  /*04a0*/  IADD3.X R7, PT, PT, R5, -0x1, RZ, P0, !PT ;  /* 0xffffffff05077810 */ /* 0x000fc800007fe4ff */
[----:B---3--:R-:W-:-:S04]  /*04b0*/  LOP3.LUT R6, R7, UR22, RZ, 0xfc, !PT ;  /* 0x0000001607067c12 */ /* 0x008fc8000f8efcff */
[----:B------:R-:W-:-:S13]  /*04c0*/  ISETP.NE.U32.AND P0, PT, R6, RZ, PT ;  /* 0x000000ff0600720c */ /* 0x000fda0003f05070 */
[----:B------:R-:W-:Y:S05]  /*04d0*/  @P0 BRA `(.L_x_80) ;  /* 0x00000000004c0947 */ /* 0x000fea0003800000 */
[----:B----4-:R-:W2:Y:S01]  /*04e0*/  I2F.U32.RP R8, UR23 ;  /* 0x0000001700087d06 */ /* 0x010ea20008209000 */
[----:B------:R-:W-:Y:S01]  /*04f0*/  ISETP.NE.U32.AND P1, PT, RZ, UR23, PT ;  /* 0x00000017ff007c0c */ /* 0x000fe2000bf25070 */
[----:B------:R-:W-:-:S06]  /*0500*/  IMAD.MOV.U32 R15, RZ, RZ, RZ ;  /* 0x000000ffff0f7224 */ /* 0x000fcc00078e00ff */
[----:B--2---:R-:W2:Y:S02]  /*0510*/  MUFU.RCP R8, R8 ;  /* 0x0000000800087308 */ /* 0x004ea40000001000 */
[----:B--2---:R-:W-:-:S06]  /*0520*/  VIADD R6, R8, 0xffffffe ;  /* 0x0ffffffe08067836 */ /* 0x004fcc0000000000 */
[----:B------:R2:W3:Y:S02]  /*0530*/  F2I.FTZ.U32.TRUNC.NTZ R7, R6 ;  /* 0x0000000600077305 */ /* 0x0004e4000021f000 */
[----:B--2---:R-:W-:Y:S01]  /*0540*/  IMAD.MOV.U32 R6, RZ, RZ, RZ ;  /* 0x000000ffff067224 */ /* 0x004fe200078e00ff */
[----:B---3--:R-:W-:-:S05]  /*0550*/  IADD3 R9, PT, PT, RZ, -R7, RZ ;  /* 0x80000007ff097210 */ /* 0x008fca0007ffe0ff */
        /* <DEDUP_REMOVED lines=11> */
.L_x_80:
[----:B------:R-:W-:Y:S02]  /*0610*/  MOV R6, R14 ;  /* 0x0000000e00067202 */ /* 0x000fe40000000f00 */
[----:B------:R-:W-:-:S07]  /*0620*/  MOV R8, 0x640 ;  /* 0x0000064000087802 */ /* 0x000fce0000000f00 */
[----:B01--4-:R-:W-:Y:S05]  /*0630*/  CALL.REL.NOINC `($__internal_2_$__cuda_sm20_rem_u64) ;  /* 0x0000002c00c47944 */ /* 0x013fea0003c00000 */
.L_x_81:
[----:B01----:R-:W-:Y:S05]  /*0640*/  BSYNC.RECONVERGENT B0 ;  /* 0x0000000000007941 */ /* 0x003fea0003800200 */
.L_x_79:
[----:B------:R-:W-:Y:S01]  /*0650*/  MOV R7, R15 ;  /* 0x0000000f00077202 */ /* 0x000fe20000000f00 */
[----:B------:R-:W-:Y:S02]  /*0660*/  IMAD.MOV.U32 R6, RZ, RZ, R14 ;  /* 0x000000ffff067224 */ /* 0x000fe400078e000e */
[----:B------:R-:W-:Y:S02]  /*0670*/  HFMA2 R9, -RZ, RZ, 0, 0 ;  /* 0x00000000ff097431 */ /* 0x000fe400000001ff */
[----:B------:R-:W-:Y:S02]  /*0680*/  IMAD.MOV.U32 R8, RZ, RZ, R0 ;  /* 0x000000ffff087224 */ /* 0x000fe400078e0000 */
[----:B------:R-:W-:-:S04]  /*0690*/  IMAD.WIDE.U32 R6, R2, UR8, R6 ;  /* 0x0000000802067c25 */ /* 0x000fc8000f8e0006 */
[----:B------:R-:W-:Y:S02]  /*06a0*/  IMAD R7, R2, UR9, R7 ;  /* 0x0000000902077c24 */ /* 0x000fe4000f8e0207 */
[----:B------:R-:W-:-:S04]  /*06b0*/  IMAD.WIDE.U32 R8, R6, UR10, R8 ;  /* 0x0000000a06087c25 */ /* 0x000fc8000f8e0008 */
[----:B------:R-:W-:-:S04]  /*06c0*/  IMAD R7, R7, UR10, RZ ;  /* 0x0000000a07077c24 */ /* 0x000fc8000f8e02ff */
[----:B------:R-:W-:Y:S01]  /*06d0*/  IMAD R7, R6, UR11, R7 ;  /* 0x0000000b06077c24 */ /* 0x000fe2000f8e0207 */
[----:B------:R-:W-:-:S03]  /*06e0*/  LEA R6, P0, R8, UR20, 0x2 ;  /* 0x0000001408067c11 */ /* 0x000fc6000f8010ff */
[----:B------:R-:W-:-:S05]  /*06f0*/  IMAD.IADD R7, R9, 0x1, R7 ;  /* 0x0000000109077824 */ /* 0x000fca00078e0207 */
        /* <DEDUP_REMOVED lines=14> */
[----:B------:R-:W-:Y:S02]  /*07e0*/  MOV R6, RZ ;  /* 0x000000ff00067202 */ /* 0x000fe40000000f00 */
[----:B------:R-:W-:-:S05]  /*07f0*/  ISETP.NE.U32.AND P1, PT, RZ, UR8, PT ;  /* 0x00000008ff007c0c */ /* 0x000fca000bf25070 */
[----:B0-----:R-:W0:Y:S02]  /*0800*/  MUFU.RCP R8, R8 ;  /* 0x0000000800087308 */ /* 0x001e240000001000 */
[----:B0-----:R-:W-:-:S06]  /*0810*/  IADD3 R7, PT, PT, R8, 0xffffffe, RZ ;  /* 0x0ffffffe08077810 */ /* 0x001fcc0007ffe0ff */
[----:B------:R-:W0:Y:S02]  /*0820*/  F2I.FTZ.U32.TRUNC.NTZ R7, R7 ;  /* 0x0000000700077305 */ /* 0x000e24000021f000 */
[----:B0-----:R-:W-:-:S04]  /*0830*/  IMAD.MOV R13, RZ, RZ, -R7 ;  /* 0x000000ffff0d7224 */ /* 0x001fc800078e0a07 */
[----:B------:R-:W-:-:S04]  /*0840*/  IMAD R13, R13, UR8, RZ ;  /* 0x000000080d0d7c24 */ /* 0x000fc8000f8e02ff */
[----:B------:R-:W-:-:S06]  /*0850*/  IMAD.HI.U32 R6, R7, R13, R6 ;  /* 0x0000000d07067227 */ /* 0x000fcc00078e0006 */
[----:B------:R-:W-:-:S04]  /*0860*/  IMAD.HI.U32 R6, R6, R15, RZ ;  /* 0x0000000f06067227 */ /* 0x000fc800078e00ff */
[----:B------:R-:W-:-:S04]  /*0870*/  IMAD.MOV R6, RZ, RZ, -R6 ;  /* 0x000000ffff067224 */ /* 0x000fc800078e0a06 */
[----:B------:R-:W-:Y:S01]  /*0880*/  IMAD R14, R6, UR8, R15 ;  /* 0x00000008060e7c24 */ /* 0x000fe2000f8e020f */
[----:B------:R-:W-:-:S04]  /*0890*/  MOV R15, RZ ;  /* 0x000000ff000f7202 */ /* 0x000fc80000000f00 */
[----:B------:R-:W-:-:S13]  /*08a0*/  ISETP.GE.U32.AND P0, PT, R14, UR8, PT ;  /* 0x000000080e007c0c */ /* 0x000fda000bf06070 */
[----:B------:R-:W-:-:S04]  /*08b0*/  @P0 IADD3 R14, PT, PT, R14, -UR8, RZ ;  /* 0x800000080e0e0c10 */ /* 0x000fc8000fffe0ff */
[----:B------:R-:W-:-:S13]  /*08c0*/  ISETP.GE.U32.AND P0, PT, R14, UR8, PT ;  /* 0x000000080e007c0c */ /* 0x000fda000bf06070 */
[----:B------:R-:W-:Y:S01]  /*08d0*/  @P0 VIADD R14, R14, -UR8 ;  /* 0x800000080e0e0c36 */ /* 0x000fe20008000000 */
[----:B------:R-:W-:Y:S01]  /*08e0*/  @!P1 LOP3.LUT R14, RZ, UR8, RZ, 0x33, !PT ;  /* 0x00000008ff0e9c12 */ /* 0x000fe2000f8e33ff */
[----:B------:R-:W-:Y:S06]  /*08f0*/  BRA `(.L_x_84) ;  /* 0x0000000000107947 */ /* 0x000fec0003800000 */
.L_x_83:
[----:B------:R-:W-:Y:S01]  /*0900*/  IMAD.MOV.U32 R6, RZ, RZ, R15 ;  /* 0x000000ffff067224 */ /* 0x000fe200078e000f */
[----:B------:R-:W-:Y:S02]  /*0910*/  MOV R7, R14 ;  /* 0x0000000e00077202 */ /* 0x000fe40000000f00 */
[----:B------:R-:W-:-:S07]  /*0920*/  MOV R8, 0x940 ;  /* 0x0000094000087802 */ /* 0x000fce0000000f00 */
[----:B------:R-:W-:Y:S05]  /*0930*/  CALL.REL.NOINC `($__internal_2_$__cuda_sm20_rem_u64) ;  /* 0x0000002c00047944 */ /* 0x000fea0003c00000 */
.L_x_84:
[----:B------:R-:W-:Y:S05]  /*0940*/  BSYNC.RECONVERGENT B0 ;  /* 0x0000000000007941 */ /* 0x000fea0003800200 */
.L_x_82:
[----:B------:R-:W-:Y:S01]  /*0950*/  MOV R13, R15 ;  /* 0x0000000f000d7202 */ /* 0x000fe20000000f00 */
[----:B------:R-:W-:Y:S02]  /*0960*/  IMAD.MOV.U32 R12, RZ, RZ, R14 ;  /* 0x000000ffff0c7224 */ /* 0x000fe400078e000e */
[----:B------:R-:W-:Y:S02]  /*0970*/  HFMA2 R7, -RZ, RZ, 0, 0 ;  /* 0x00000000ff077431 */ /* 0x000fe400000001ff */
[----:B------:R-:W-:-:S04]  /*0980*/  IMAD.WIDE.U32 R12, R2, UR8, R12 ;  /* 0x00000008020c7c25 */ /* 0x000fc8000f8e000c */
[----:B------:R-:W-:-:S04]  /*0990*/  IMAD R6, R2, UR9, R13 ;  /* 0x0000000902067c24 */ /* 0x000fc8000f8e020d */
[----:B------:R-:W-:Y:S02]  /*09a0*/  IMAD R13, R6, UR10, RZ ;  /* 0x0000000a060d7c24 */ /* 0x000fe4000f8e02ff */
[----:B------:R-:W-:Y:S02]  /*09b0*/  IMAD.MOV.U32 R6, RZ, RZ, R0 ;  /* 0x000000ffff067224 */ /* 0x000fe400078e0000 */
[C---:B------:R-:W-:Y:S02]  /*09c0*/  IMAD R13, R12.reuse, UR11, R13 ;  /* 0x0000000b0c0d7c24 */ /* 0x040fe4000f8e020d */
[----:B------:R-:W-:-:S04]  /*09d0*/  IMAD.WIDE.U32 R6, R12, UR10, R6 ;  /* 0x0000000a0c067c25 */ /* 0x000fc8000f8e0006 */
[----:B------:R-:W-:Y:S01]  /*09e0*/  IMAD.IADD R7, R7, 0x1, R13 ;  /* 0x0000000107077824 */ /* 0x000fe200078e020d */
        /* <DEDUP_REMOVED lines=31> */
.L_x_86:
[----:B------:R-:W-:Y:S01]  /*0be0*/  MOV R7, R8 ;  /* 0x0000000800077202 */ /* 0x000fe20000000f00 */
[----:B------:R-:W-:Y:S01]  /*0bf0*/  IMAD.MOV.U32 R6, RZ, RZ, R15 ;  /* 0x000000ffff067224 */ /* 0x000fe200078e000f */
[----:B------:R-:W-:-:S07]  /*0c00*/  MOV R8, 0xc20 ;  /* 0x00000c2000087802 */ /* 0x000fce0000000f00 */
[----:B------:R-:W-:Y:S05]  /*0c10*/  CALL.REL.NOINC `($__internal_2_$__cuda_sm20_rem_u64) ;  /* 0x00000028004c7944 */ /* 0x000fea0003c00000 */
.L_x_87:
[----:B------:R-:W-:Y:S05]  /*0c20*/  BSYNC.RECONVERGENT B0 ;  /* 0x0000000000007941 */ /* 0x000fea0003800200 */
.L_x_85:
[----:B------:R-:W-:Y:S01]  /*0c30*/  MOV R7, R15 ;  /* 0x0000000f00077202 */ /* 0x000fe20000000f00 */
[----:B------:R-:W-:Y:S02]  /*0c40*/  IMAD.MOV.U32 R6, RZ, RZ, R14 ;  /* 0x000000ffff067224 */ /* 0x000fe400078e000e */
[----:B------:R-:W-:Y:S02]  /*0c50*/  HFMA2 R13, -RZ, RZ, 0, 0 ;  /* 0x00000000ff0d7431 */ /* 0x000fe400000001ff */
[----:B------:R-:W-:Y:S01]  /*0c60*/  IMAD.MOV.U32 R12, RZ, RZ, R0 ;  /* 0x000000ffff0c7224 */ /* 0x000fe200078e0000 */
[----:B------:R-:W0:Y:S01]  /*0c70*/  LDS R8, [UR15+0x8] ;  /* 0x0000080fff087984 */ /* 0x000e220008000800 */
[----:B------:R-:W-:-:S04]  /*0c80*/  IMAD.WIDE.U32 R6, R2, UR8, R6 ;  /* 0x0000000802067c25 */ /* 0x000fc8000f8e0006 */
[----:B------:R-:W-:Y:S02]  /*0c90*/  IMAD R7, R2, UR9, R7 ;  /* 0x0000000902077c24 */ /* 0x000fe4000f8e0207 */
[----:B------:R-:W-:-:S04]  /*0ca0*/  IMAD.WIDE.U32 R12, R6, UR10, R12 ;  /* 0x0000000a060c7c25 */ /* 0x000fc8000f8e000c */
[----:B------:R-:W-:-:S04]  /*0cb0*/  IMAD R7, R7, UR10, RZ ;  /* 0x0000000a07077c24 */ /* 0x000fc8000f8e02ff */
[----:B------:R-:W-:Y:S01]  /*0cc0*/  IMAD R7, R6, UR11, R7 ;  /* 0x0000000b06077c24 */ /* 0x000fe2000f8e0207 */
[----:B------:R-:W-:-:S03]  /*0cd0*/  LEA R6, P0, R12, UR20, 0x2 ;  /* 0x000000140c067c11 */ /* 0x000fc6000f8010ff */
[----:B------:R-:W-:-:S05]  /*0ce0*/  IMAD.IADD R7, R13, 0x1, R7 ;  /* 0x000000010d077824 */ /* 0x000fca00078e0207 */
[----:B------:R-:W-:-:S06]  /*0cf0*/  LEA.HI.X R7, R12, UR21, R7, 0x2, P0 ;  /* 0x000000150c077c11 */ /* 0x000fcc00080f1407 */
        /* <DEDUP_REMOVED lines=8> */
[----:B------:R-:W-:Y:S02]  /*0d80*/  MOV R6, RZ ;  /* 0x000000ff00067202 */ /* 0x000fe40000000f00 */
[----:B------:R-:W-:Y:S02]  /*0d90*/  ISETP.NE.U32.AND P1, PT, RZ, UR8, PT ;  /* 0x00000008ff007c0c */ /* 0x000fe4000bf25070 */
[----:B------:R-:W-:-:S03]  /*0da0*/  MOV R15, RZ ;  /* 0x000000ff000f7202 */ /* 0x000fc60000000f00 */
        /* <DEDUP_REMOVED lines=15> */
.L_x_89:
[----:B------:R-:W-:Y:S01]  /*0ea0*/  IMAD.MOV.U32 R6, RZ, RZ, R4 ;  /* 0x000000ffff067224 */ /* 0x000fe200078e0004 */
[----:B------:R-:W-:Y:S02]  /*0eb0*/  MOV R7, R5 ;  /* 0x0000000500077202 */ /* 0x000fe40000000f00 */
[----:B------:R-:W-:-:S07]  /*0ec0*/  MOV R8, 0xee0 ;  /* 0x00000ee000087802 */ /* 0x000fce0000000f00 */
[----:B------:R-:W-:Y:S05]  /*0ed0*/  CALL.REL.NOINC `($__internal_2_$__cuda_sm20_rem_u64) ;  /* 0x00000024009c7944 */ /* 0x000fea0003c00000 */
.L_x_90:
[----:B------:R-:W-:Y:S05]  /*0ee0*/  BSYNC.RECONVERGENT B0 ;  /* 0x0000000000007941 */ /* 0x000fea0003800200 */
.L_x_88:
        /* <DEDUP_REMOVED lines=24> */
[----:B------:R-:W-:Y:S01]  /*1070*/  ISETP.NE.U32.AND P1, PT, RZ, UR8, PT ;  /* 0x00000008ff007c0c */ /* 0x000fe2000bf25070 */
[----:B------:R-:W-:-:S05]  /*1080*/  IMAD.MOV.U32 R15, RZ, RZ, RZ ;  /* 0x000000ffff0f7224 */ /* 0x000fca00078e00ff */
[----:B0-----:R-:W0:Y:S02]  /*1090*/  MUFU.RCP R8, R8 ;  /* 0x0000000800087308 */ /* 0x001e240000001000 */
[----:B0-----:R-:W-:-:S06]  /*10a0*/  VIADD R7, R8, 0xffffffe ;  /* 0x0ffffffe08077836 */ /* 0x001fcc0000000000 */
[----:B------:R-:W0:Y:S02]  /*10b0*/  F2I.FTZ.U32.TRUNC.NTZ R7, R7 ;  /* 0x0000000700077305 */ /* 0x000e24000021f000 */
[----:B0-----:R-:W-:-:S05]  /*10c0*/  IADD3 R9, PT, PT, RZ, -R7, RZ ;  /* 0x80000007ff097210 */ /* 0x001fca0007ffe0ff */
        /* <DEDUP_REMOVED lines=11> */
.L_x_92:
[----:B------:R-:W-:Y:S01]  /*1180*/  MOV R6, R13 ;  /* 0x0000000d00067202 */ /* 0x000fe20000000f00 */
[----:B------:R-:W-:Y:S01]  /*1190*/  IMAD.MOV.U32 R7, RZ, RZ, R12 ;  /* 0x000000ffff077224 */ /* 0x000fe200078e000c */
[----:B------:R-:W-:-:S07]  /*11a0*/  MOV R8, 0x11c0 ;  /* 0x000011c000087802 */ /* 0x000fce0000000f00 */
[----:B------:R-:W-:Y:S05]  /*11b0*/  CALL.REL.NOINC `($__internal_2_$__cuda_sm20_rem_u64) ;  /* 0x0000002000e47944 */ /* 0x000fea0003c00000 */
.L_x_93:
[----:B------:R-:W-:Y:S05]  /*11c0*/  BSYNC.RECONVERGENT B0 ;  /* 0x0000000000007941 */ /* 0x000fea0003800200 */
.L_x_91:
[----:B------:R-:W-:Y:S01]  /*11d0*/  MOV R6, R14 ;  /* 0x0000000e00067202 */ /* 0x000fe20000000f00 */
[----:B------:R-:W-:Y:S01]  /*11e0*/  IMAD.MOV.U32 R7, RZ, RZ, R15 ;  /* 0x000000ffff077224 */ /* 0x000fe200078e000f */
[----:B------:R-:W-:Y:S01]  /*11f0*/  MOV R8, R0 ;  /* 0x0000000000087202 */ /* 0x000fe20000000f00 */
[----:B------:R-:W-:Y:S01]  /*1200*/  IMAD.MOV.U32 R9, RZ, RZ, RZ ;  /* 0x000000ffff097224 */ /* 0x000fe200078e00ff */
[----:B------:R-:W0:Y:S01]  /*1210*/  LDS R12, [UR15+0x10] ;  /* 0x0000100fff0c7984 */ /* 0x000e220008000800 */
[----:B------:R-:W-:-:S04]  /*1220*/  IMAD.WIDE.U32 R6, R2, UR8, R6 ;  /* 0x0000000802067c25 */ /* 0x000fc8000f8e0006 */
[----:B------:R-:W-:Y:S02]  /*1230*/  IMAD R7, R2, UR9, R7 ;  /* 0x0000000902077c24 */ /* 0x000fe4000f8e0207 */
[----:B------:R-:W-:-:S04]  /*1240*/  IMAD.WIDE.U32 R8, R6, UR10, R8 ;  /* 0x0000000a06087c25 */ /* 0x000fc8000f8e0008 */
[----:B------:R-:W-:-:S04]  /*1250*/  IMAD R7, R7, UR10, RZ ;  /* 0x0000000a07077c24 */ /* 0x000fc8000f8e02ff */
[----:B------:R-:W-:Y:S01]  /*1260*/  IMAD R7, R6, UR11, R7 ;  /* 0x0000000b06077c24 */ /* 0x000fe2000f8e0207 */
[----:B------:R-:W-:-:S04]  /*1270*/  LEA R6, P0, R8, UR20, 0x2 ;  /* 0x0000001408067c11 */ /* 0x000fc8000f8010ff */
[----:B------:R-:W-:-:S04]  /*1280*/  IADD3 R7, PT, PT, R9, R7, RZ ;  /* 0x0000000709077210 */ /* 0x000fc80007ffe0ff */
        /* <DEDUP_REMOVED lines=12> */
[----:B------:R-:W-:Y:S01]  /*1350*/  HFMA2 R6, -RZ, RZ, 0, 0 ;  /* 0x00000000ff067431 */ /* 0x000fe200000001ff */
[----:B------:R-:W-:-:S06]  /*1360*/  ISETP.NE.U32.AND P1, PT, RZ, UR8, PT ;  /* 0x00000008ff007c0c */ /* 0x000fcc000bf25070 */
        /* <DEDUP_REMOVED lines=16> */
.L_x_95:
[----:B------:R-:W-:Y:S01]  /*1470*/  IMAD.MOV.U32 R6, RZ, RZ, R15 ;  /* 0x000000ffff067224 */ /* 0x000fe200078e000f */
[----:B------:R-:W-:Y:S02]  /*1480*/  MOV R7, R14 ;  /* 0x0000000e00077202 */ /* 0x000fe40000000f00 */
[----:B------:R-:W-:-:S07]  /*1490*/  MOV R8, 0x14b0 ;  /* 0x000014b000087802 */ /* 0x000fce0000000f00 */
[----:B------:R-:W-:Y:S05]  /*14a0*/  CALL.REL.NOINC `($__internal_2_$__cuda_sm20_rem_u64) ;  /* 0x0000002000287944 */ /* 0x000fea0003c00000 */
.L_x_96:
[----:B------:R-:W-:Y:S05]  /*14b0*/  BSYNC.RECONVERGENT B0 ;  /* 0x0000000000007941 */ /* 0x000fea0003800200 */
.L_x_94:
        /* <DEDUP_REMOVED lines=33> */
[----:B------:R-:W-:Y:S02]  /*16d0*/  IMAD R14, R6, UR8, R15 ;  /* 0x00000008060e7c24 */ /* 0x000fe4000f8e020f */
[----:B------:R-:W-:-:S03]  /*16e0*/  IMAD.MOV.U32 R15, RZ, RZ, RZ ;  /* 0x000000ffff0f7224 */ /* 0x000fc600078e00ff */
[----:B------:R-:W-:-:S13]  /*16f0*/  ISETP.GE.U32.AND P0, PT, R14, UR8, PT ;  /* 0x000000080e007c0c */ /* 0x000fda000bf06070 */
[----:B------:R-:W-:-:S05]  /*1700*/  @P0 VIADD R14, R14, -UR8 ;  /* 0x800000080e0e0c36 */ /* 0x000fca0008000000 */
[----:B------:R-:W-:-:S13]  /*1710*/  ISETP.GE.U32.AND P0, PT, R14, UR8, PT ;  /* 0x000000080e007c0c */ /* 0x000fda000bf06070 */
[----:B------:R-:W-:Y:S02]  /*1720*/  @P0 IADD3 R14, PT, PT, R14, -UR8, RZ ;  /* 0x800000080e0e0c10 */ /* 0x000fe4000fffe0ff */
[----:B------:R-:W-:Y:S01]  /*1730*/  @!P1 LOP3.LUT R14, RZ, UR8, RZ, 0x33, !PT ;  /* 0x00000008ff0e9c12 */ /* 0x000fe2000f8e33ff */
[----:B------:R-:W-:Y:S06]  /*1740*/  BRA `(.L_x_99) ;  /* 0x0000000000107947 */ /* 0x000fec0003800000 */
.L_x_98:
[----:B------:R-:W-:Y:S01]  /*1750*/  IMAD.MOV.U32 R7, RZ, RZ, R8 ;  /* 0x000000ffff077224 */ /* 0x000fe200078e0008 */
[----:B------:R-:W-:Y:S02]  /*1760*/  MOV R6, R15 ;  /* 0x0000000f00067202 */ /* 0x000fe40000000f00 */
[----:B------:R-:W-:-:S07]  /*1770*/  MOV R8, 0x1790 ;  /* 0x0000179000087802 */ /* 0x000fce0000000f00 */
[----:B------:R-:W-:Y:S05]  /*1780*/  CALL.REL.NOINC `($__internal_2_$__cuda_sm20_rem_u64) ;  /* 0x0000001c00707944 */ /* 0x000fea0003c00000 */
.L_x_99:
[----:B------:R-:W-:Y:S05]  /*1790*/  BSYNC.RECONVERGENT B0 ;  /* 0x0000000000007941 */ /* 0x000fea0003800200 */
.L_x_97:
        /* <DEDUP_REMOVED lines=12> */
[----:B------:R-:W-:-:S06]  /*1860*/  LEA.HI.X R7, R12, UR21, R7, 0x2, P0 ;  /* 0x000000150c077c11 */ /* 0x000fcc00080f1407 */
        /* <DEDUP_REMOVED lines=10> */
[----:B------:R-:W-:Y:S01]  /*1910*/  HFMA2 R6, -RZ, RZ, 0, 0 ;  /* 0x00000000ff067431 */ /* 0x000fe200000001ff */
[----:B------:R-:W-:Y:S02]  /*1920*/  ISETP.NE.U32.AND P1, PT, RZ, UR8, PT ;  /* 0x00000008ff007c0c */ /* 0x000fe4000bf25070 */
[----:B------:R-:W-:-:S04]  /*1930*/  MOV R15, RZ ;  /* 0x000000ff000f7202 */ /* 0x000fc80000000f00 */
        /* <DEDUP_REMOVED lines=15> */
.L_x_101:
[----:B------:R-:W-:Y:S01]  /*1a30*/  IMAD.MOV.U32 R6, RZ, RZ, R13 ;  /* 0x000000ffff067224 */ /* 0x000fe200078e000d */
[----:B------:R-:W-:Y:S02]  /*1a40*/  MOV R7, R14 ;  /* 0x0000000e00077202 */ /* 0x000fe40000000f00 */
[----:B------:R-:W-:-:S07]  /*1a50*/  MOV R8, 0x1a70 ;  /* 0x00001a7000087802 */ /* 0x000fce0000000f00 */
[----:B------:R-:W-:Y:S05]  /*1a60*/  CALL.REL.NOINC `($__internal_2_$__cuda_sm20_rem_u64) ;  /* 0x0000001800b87944 */ /* 0x000fea0003c00000 */
.L_x_102:
[----:B------:R-:W-:Y:S05]  /*1a70*/  BSYNC.RECONVERGENT B0 ;  /* 0x0000000000007941 */ /* 0x000fea0003800200 */
.L_x_100:
[----:B------:R-:W-:Y:S01]  /*1a80*/  MOV R7, R15 ;  /* 0x0000000f00077202 */ /* 0x000fe20000000f00 */
[----:B------:R-:W-:Y:S01]  /*1a90*/  IMAD.MOV.U32 R6, RZ, RZ, R14 ;  /* 0x000000ffff067224 */ /* 0x000fe200078e000e */
[----:B------:R-:W-:Y:S01]  /*1aa0*/  MOV R8, R0 ;  /* 0x0000000000087202 */ /* 0x000fe20000000f00 */
[C---:B------:R-:W-:Y:S02]  /*1ab0*/  IMAD R9, R2.reuse, UR9, RZ ;  /* 0x0000000902097c24 */ /* 0x040fe4000f8e02ff */
[----:B------:R-:W-:-:S04]  /*1ac0*/  IMAD.WIDE.U32 R6, R2, UR8, R6 ;  /* 0x0000000802067c25 */ /* 0x000fc8000f8e0006 */
        /* <DEDUP_REMOVED lines=10> */
[----:B------:R-:W-:Y:S01]  /*1b70*/  UIADD3 UR13, UP0, UPT, UR13, -0x8, URZ ;  /* 0xfffffff80d0d7890 */ /* 0x000fe2000ff1e0ff */
[----:B------:R-:W-:Y:S01]  /*1b80*/  IADD3 R4, P0, PT, R4, 0x8, RZ ;  /* 0x0000000804047810 */ /* 0x000fe20007f1e0ff */
[----:B------:R-:W-:Y:S02]  /*1b90*/  UIADD3 UR12, UPT, UPT, UR12, 0x20, URZ ;  /* 0x000000200c0c7890 */ /* 0x000fe4000fffe0ff */
[----:B------:R-:W-:-:S02]  /*1ba0*/  UIADD3.X UR14, UPT, UPT, UR14, -0x1, URZ, UP0, !UPT ;  /* 0xffffffff0e0e7890 */ /* 0x000fc400087fe4ff */
[----:B------:R-:W-:Y:S01]  /*1bb0*/  UISETP.NE.U32.AND UP0, UPT, UR13, URZ, UPT ;  /* 0x000000ff0d00728c */ /* 0x000fe2000bf05070 */
[----:B------:R-:W-:-:S03]  /*1bc0*/  IMAD.X R5, RZ, RZ, R5, P0 ;  /* 0x000000ffff057224 */ /* 0x000fc600000e0605 */
[----:B------:R-:W-:Y:S01]  /*1bd0*/  UISETP.NE.AND.EX UP0, UPT, UR14, URZ, UPT, UP0 ;  /* 0x000000ff0e00728c */ /* 0x000fe2000bf05300 */
[----:B--2---:R-:W-:Y:S01]  /*1be0*/  FFMA R17, R11, R7, R10 ;  /* 0x000000070b117223 */ /* 0x004fe2000000000a */
[----:B0-----:R-:W-:-:S07]  /*1bf0*/  FFMA R16, R7, R8, R16 ;  /* 0x0000000807107223 */ /* 0x001fce0000000010 */
[----:B------:R-:W-:Y:S05]  /*1c00*/  BRA.U UP0, `(.L_x_103) ;  /* 0xffffffe9001c7547 */ /* 0x000fea000b83ffff */
.L_x_78:
[----:B------:R-:W-:-:S04]  /*1c10*/  UISETP.NE.U32.AND UP0, UPT, UR27, URZ, UPT ;  /* 0x000000ff1b00728c */ /* 0x000fc8000bf05070 */
[----:B------:R-:W-:-:S09]  /*1c20*/  UISETP.NE.AND.EX UP0, UPT, URZ, URZ, UPT, UP0 ;  /* 0x000000ffff00728c */ /* 0x000fd2000bf05300 */
[----:B------:R-:W-:Y:S05]  /*1c30*/  BRA.U !UP0, `(.L_x_77) ;  /* 0x0000001508dc7547 */ /* 0x000fea000b800000 */
[----:B------:R-:W2:Y:S01]  /*1c40*/  LDCU UR14, c[0x0][0x3a0] ;  /* 0x00007400ff0e77ac */ /* 0x000ea20008000800 */
[----:B------:R-:W-:-:S04]  /*1c50*/  UISETP.GE.U32.AND UP0, UPT, UR27, 0x4, UPT ;  /* 0x000000041b00788c */ /* 0x000fc8000bf06070 */
[----:B------:R-:W-:Y:S02]  /*1c60*/  UISETP.GE.U32.AND.EX UP0, UPT, URZ, URZ, UPT, UP0 ;  /* 0x000000ffff00728c */ /* 0x000fe4000bf06100 */
[----:B--2---:R-:W-:-:S07]  /*1c70*/  ULOP3.LUT UR14, UR14, 0x3, URZ, 0xc0, !UPT ;  /* 0x000000030e0e7892 */ /* 0x004fce000f8ec0ff */
[----:B------:R-:W-:Y:S05]  /*1c80*/  BRA.U !UP0, `(.L_x_104) ;  /* 0x0000000d08247547 */ /* 0x000fea000b800000 */
[C---:B0-----:R-:W-:Y:S01]  /*1c90*/  LEA R5, P0, R3.reuse, UR5, 0x1 ;  /* 0x0000000503057c11 */ /* 0x041fe2000f8008ff */
[----:B------:R-:W-:Y:S03]  /*1ca0*/  BSSY.RECONVERGENT B0, `(.L_x_105) ;  /* 0x000001c000007945 */ /* 0x000fe60003800200 */
[----:B------:R-:W-:-:S04]  /*1cb0*/  LEA.HI.X R4, R3, UR4, RZ, 0x1, P0 ;  /* 0x0000000403047c11 */ /* 0x000fc800080f0cff */
[----:B------:R-:W-:-:S04]  /*1cc0*/  LOP3.LUT R6, R4, UR9, RZ, 0xfc, !PT ;  /* 0x0000000904067c12 */ /* 0x000fc8000f8efcff */
[----:B------:R-:W-:-:S13]  /*1cd0*/  ISETP.NE.U32.AND P0, PT, R6, RZ, PT ;  /* 0x000000ff0600720c */ /* 0x000fda0003f05070 */
        /* <DEDUP_REMOVED lines=20> */
.L_x_106:
[----:B------:R-:W-:Y:S01]  /*1e20*/  IMAD.MOV.U32 R6, RZ, RZ, R5 ;  /* 0x000000ffff067224 */ /* 0x000fe200078e0005 */
[----:B------:R-:W-:Y:S02]  /*1e30*/  MOV R7, R4 ;  /* 0x0000000400077202 */ /* 0x000fe40000000f00 */
[----:B------:R-:W-:-:S07]  /*1e40*/  MOV R8, 0x1e60 ;  /* 0x00001e6000087802 */ /* 0x000fce0000000f00 */
[----:B-1----:R-:W-:Y:S05]  /*1e50*/  CALL.REL.NOINC `($__internal_2_$__cuda_sm20_rem_u64) ;  /* 0x0000001400bc7944 */ /* 0x002fea0003c00000 */
.L_x_107:
[----:B-1----:R-:W-:Y:S05]  /*1e60*/  BSYNC.RECONVERGENT B0 ;  /* 0x0000000000007941 */ /* 0x002fea0003800200 */
.L_x_105:
[----:B------:R-:W0:Y:S01]  /*1e70*/  LDCU.128 UR20, c[0x0][0x3b0] ;  /* 0x00007600ff1477ac */ /* 0x000e220008000c00 */
[----:B------:R-:W-:Y:S01]  /*1e80*/  MOV R7, R15 ;  /* 0x0000000f00077202 */ /* 0x000fe20000000f00 */
[----:B------:R-:W-:Y:S02]  /*1e90*/  IMAD.MOV.U32 R6, RZ, RZ, R14 ;  /* 0x000000ffff067224 */ /* 0x000fe400078e000e */
[----:B------:R-:W-:Y:S01]  /*1ea0*/  HFMA2 R9, -RZ, RZ, 0, 0 ;  /* 0x00000000ff097431 */ /* 0x000fe200000001ff */
[----:B------:R-:W1:Y:S01]  /*1eb0*/  LDCU.64 UR8, c[0x0][0x380] ;  /* 0x00007000ff0877ac */ /* 0x000e620008000a00 */
[----:B------:R-:W-:Y:S02]  /*1ec0*/  IMAD.MOV.U32 R8, RZ, RZ, R0 ;  /* 0x000000ffff087224 */ /* 0x000fe400078e0000 */
[----:B0-----:R-:W-:-:S04]  /*1ed0*/  IMAD.WIDE.U32 R6, R2, UR20, R6 ;  /* 0x0000001402067c25 */ /* 0x001fc8000f8e0006 */
[----:B------:R-:W-:Y:S02]  /*1ee0*/  IMAD R7, R2, UR21, R7 ;  /* 0x0000001502077c24 */ /* 0x000fe4000f8e0207 */
[----:B------:R-:W-:-:S04]  /*1ef0*/  IMAD.WIDE.U32 R8, R6, UR22, R8 ;  /* 0x0000001606087c25 */ /* 0x000fc8000f8e0008 */
[----:B------:R-:W-:-:S04]  /*1f00*/  IMAD R7, R7, UR22, RZ ;  /* 0x0000001607077c24 */ /* 0x000fc8000f8e02ff */
[----:B------:R-:W-:Y:S01]  /*1f10*/  IMAD R7, R6, UR23, R7 ;  /* 0x0000001706077c24 */ /* 0x000fe2000f8e0207 */
[----:B-1----:R-:W-:-:S03]  /*1f20*/  LEA R6, P0, R8, UR8, 0x2 ;  /* 0x0000000808067c11 */ /* 0x002fc6000f8010ff */
[----:B------:R-:W-:-:S05]  /*1f30*/  IMAD.IADD R7, R9, 0x1, R7 ;  /* 0x0000000109077824 */ /* 0x000fca00078e0207 */
[----:B------:R-:W-:-:S05]  /*1f40*/  LEA.HI.X R7, R8, UR9, R7, 0x2, P0 ;  /* 0x0000000908077c11 */ /* 0x000fca00080f1407 */
[----:B------:R0:W2:Y:S01]  /*1f50*/  LDG.E R6, desc[UR16][R6.64] ;  /* 0x0000001006067981 */ /* 0x0000a2000c1e1900 */
[----:B------:R-:W1:Y:S01]  /*1f60*/  S2UR UR9, SR_CgaCtaId ;  /* 0x00000000000979c3 */ /* 0x000e620000008800 */
[----:B------:R-:W-:Y:S01]  /*1f70*/  UMOV UR8, 0x400 ;  /* 0x0000040000087882 */ /* 0x000fe20000000000 */
[----:B------:R-:W-:Y:S01]  /*1f80*/  ULEA UR15, UR5, UR26, 0x2 ;  /* 0x0000001a050f7291 */ /* 0x000fe2000f8e10ff */
[----:B------:R-:W-:Y:S01]  /*1f90*/  IADD3 R11, P0, PT, R5, 0x1, RZ ;  /* 0x00000001050b7810 */ /* 0x000fe20007f1e0ff */
[----:B------:R-:W-:Y:S03]  /*1fa0*/  BSSY.RECONVERGENT B0, `(.L_x_108) ;  /* 0x0000021000007945 */ /* 0x000fe60003800200 */
[----:B0-----:R-:W-:-:S04]  /*1fb0*/  IADD3.X R7, PT, PT, RZ, R4, RZ, P0, !PT ;  /* 0x00000004ff077210 */ /* 0x001fc800007fe4ff */
[----:B------:R-:W-:Y:S01]  /*1fc0*/  LDS R9, [UR15] ;  /* 0x0000000fff097984 */ /* 0x000fe20008000800 */
[----:B------:R-:W-:-:S04]  /*1fd0*/  LOP3.LUT R10, R7, UR21, RZ, 0xfc, !PT ;  /* 0x00000015070a7c12 */ /* 0x000fc8000f8efcff */
[----:B------:R-:W-:Y:S01]  /*1fe0*/  ISETP.NE.U32.AND P0, PT, R10, RZ, PT ;  /* 0x000000ff0a00720c */ /* 0x000fe20003f05070 */
[----:B-1----:R-:W-:-:S04]  /*1ff0*/  ULEA UR8, UR9, UR8, 0x18 ;  /* 0x0000000809087291 */ /* 0x002fc8000f8ec0ff */
[----:B------:R-:W-:-:S09]  /*2000*/  ULEA UR13, UR5, UR8, 0x2 ;  /* 0x00000008050d7291 */ /* 0x000fd2000f8e10ff */
[----:B------:R-:W2:Y:S02]  /*2010*/  LDS R8, [UR13] ;  /* 0x0000000dff087984 */ /* 0x000ea40008000800 */
[C---:B--2---:R-:W-:Y:S01]  /*2020*/  FFMA R17, R6.reuse, R8, R17 ;  /* 0x0000000806117223 */ /* 0x044fe20000000011 */
[----:B------:R-:W-:Y:S01]  /*2030*/  FFMA R16, R6, R9, R16 ;  /* 0x0000000906107223 */ /* 0x000fe20000000010 */
[----:B------:R-:W-:Y:S06]  /*2040*/  @P0 BRA `(.L_x_109) ;  /* 0x00000000004c0947 */ /* 0x000fec0003800000 */
        /* <DEDUP_REMOVED lines=19> */
.L_x_109:
[----:B------:R-:W-:Y:S02]  /*2180*/  MOV R6, R11 ;  /* 0x0000000b00067202 */ /* 0x000fe40000000f00 */
[----:B------:R-:W-:-:S07]  /*2190*/  MOV R8, 0x21b0 ;  /* 0x000021b000087802 */ /* 0x000fce0000000f00 */
[----:B------:R-:W-:Y:S05]  /*21a0*/  CALL.REL.NOINC `($__internal_2_$__cuda_sm20_rem_u64) ;  /* 0x0000001000e87944 */ /* 0x000fea0003c00000 */
.L_x_110:
[----:B------:R-:W-:Y:S05]  /*21b0*/  BSYNC.RECONVERGENT B0 ;  /* 0x0000000000007941 */ /* 0x000fea0003800200 */
.L_x_108:
        /* <DEDUP_REMOVED lines=12> */
[----:B------:R-:W-:Y:S02]  /*2280*/  IMAD.IADD R7, R9, 0x1, R7 ;  /* 0x0000000109077824 */ /* 0x000fe400078e0207 */
[----:B------:R-:W-:Y:S03]  /*2290*/  LDS R9, [UR15+0x4] ;  /* 0x0000040fff097984 */ /* 0x000fe60008000800 */
[----:B------:R-:W-:Y:S02]  /*22a0*/  LEA.HI.X R7, R8, UR21, R7, 0x2, P0 ;  /* 0x0000001508077c11 */ /* 0x000fe400080f1407 */
[----:B------:R-:W0:Y:S04]  /*22b0*/  LDS R8, [UR13+0x4] ;  /* 0x0000040dff087984 */ /* 0x000e280008000800 */
[----:B------:R1:W0:Y:S01]  /*22c0*/  LDG.E R6, desc[UR16][R6.64] ;  /* 0x0000001006067981 */ /* 0x000222000c1e1900 */
[----:B------:R-:W-:Y:S01]  /*22d0*/  IADD3 R11, P0, PT, R5, 0x2, RZ ;  /* 0x00000002050b7810 */ /* 0x000fe20007f1e0ff */
[----:B------:R-:W-:Y:S03]  /*22e0*/  BSSY.RECONVERGENT B0, `(.L_x_111) ;  /* 0x000001d000007945 */ /* 0x000fe60003800200 */
[----:B-1----:R-:W-:-:S04]  /*22f0*/  IADD3.X R7, PT, PT, RZ, R4, RZ, P0, !PT ;  /* 0x00000004ff077210 */ /* 0x002fc800007fe4ff */
[----:B------:R-:W-:-:S04]  /*2300*/  LOP3.LUT R10, R7, UR9, RZ, 0xfc, !PT ;  /* 0x00000009070a7c12 */ /* 0x000fc8000f8efcff */
[----:B------:R-:W-:Y:S01]  /*2310*/  ISETP.NE.U32.AND P0, PT, R10, RZ, PT ;  /* 0x000000ff0a00720c */ /* 0x000fe20003f05070 */
[C---:B0-----:R-:W-:Y:S01]  /*2320*/  FFMA R17, R6.reuse, R8, R17 ;  /* 0x0000000806117223 */ /* 0x041fe20000000011 */
[----:B------:R-:W-:-:S11]  /*2330*/  FFMA R16, R6, R9, R16 ;  /* 0x0000000906107223 */ /* 0x000fd60000000010 */
        /* <DEDUP_REMOVED lines=20> */
.L_x_112:
[----:B------:R-:W-:Y:S02]  /*2480*/  MOV R6, R11 ;  /* 0x0000000b00067202 */ /* 0x000fe40000000f00 */
[----:B------:R-:W-:-:S07]  /*2490*/  MOV R8, 0x24b0 ;  /* 0x000024b000087802 */ /* 0x000fce0000000f00 */
[----:B------:R-:W-:Y:S05]  /*24a0*/  CALL.REL.NOINC `($__internal_2_$__cuda_sm20_rem_u64) ;  /* 0x0000001000287944 */ /* 0x000fea0003c00000 */
.L_x_113:
[----:B------:R-:W-:Y:S05]  /*24b0*/  BSYNC.RECONVERGENT B0 ;  /* 0x0000000000007941 */ /* 0x000fea0003800200 */
.L_x_111:
        /* <DEDUP_REMOVED lines=44> */
.L_x_115:
[----:B------:R-:W-:Y:S02]  /*2780*/  MOV R6, R11 ;  /* 0x0000000b00067202 */ /* 0x000fe40000000f00 */
[----:B------:R-:W-:-:S07]  /*2790*/  MOV R8, 0x27b0 ;  /* 0x000027b000087802 */ /* 0x000fce0000000f00 */
[----:B------:R-:W-:Y:S05]  /*27a0*/  CALL.REL.NOINC `($__internal_2_$__cuda_sm20_rem_u64) ;  /* 0x0000000c00687944 */ /* 0x000fea0003c00000 */
.L_x_116:
[----:B------:R-:W-:Y:S05]  /*27b0*/  BSYNC.RECONVERGENT B0 ;  /* 0x0000000000007941 */ /* 0x000fea0003800200 */
.L_x_114:
[----:B------:R-:W0:Y:S01]  /*27c0*/  LDCU.128 UR8, c[0x0][0x3b0] ;  /* 0x00007600ff0877ac */ /* 0x000e220008000c00 */
[----:B------:R-:W-:Y:S01]  /*27d0*/  MOV R5, R15 ;  /* 0x0000000f00057202 */ /* 0x000fe20000000f00 */
[----:B------:R-:W-:Y:S01]  /*27e0*/  IMAD.MOV.U32 R4, RZ, RZ, R14 ;  /* 0x000000ffff047224 */ /* 0x000fe200078e000e */
[----:B------:R-:W-:Y:S01]  /*27f0*/  MOV R6, R0 ;  /* 0x0000000000067202 */ /* 0x000fe20000000f00 */
[----:B------:R-:W1:Y:S02]  /*2800*/  LDCU.64 UR20, c[0x0][0x380] ;  /* 0x00007000ff1477ac */ /* 0x000e640008000a00 */
[----:B0-----:R-:W-:-:S04]  /*2810*/  IMAD.WIDE.U32 R4, R2, UR8, R4 ;  /* 0x0000000802047c25 */ /* 0x001fc8000f8e0004 */
[----:B------:R-:W-:-:S04]  /*2820*/  IMAD R7, R2, UR9, RZ ;  /* 0x0000000902077c24 */ /* 0x000fc8000f8e02ff */
[----:B------:R-:W-:Y:S02]  /*2830*/  IMAD.IADD R5, R7, 0x1, R5 ;  /* 0x0000000107057824 */ /* 0x000fe400078e0205 */
[----:B------:R-:W-:Y:S02]  /*2840*/  IMAD.MOV.U32 R7, RZ, RZ, RZ ;  /* 0x000000ffff077224 */ /* 0x000fe400078e00ff */
[----:B------:R-:W-:Y:S02]  /*2850*/  IMAD R5, R5, UR10, RZ ;  /* 0x0000000a05057c24 */ /* 0x000fe4000f8e02ff */
        /* <DEDUP_REMOVED lines=8> */
[----:B------:R-:W-:-:S04]  /*28e0*/  UIADD3 UR5, UP0, UPT, UR5, 0x4, URZ ;  /* 0x0000000405057890 */ /* 0x000fc8000ff1e0ff */
[----:B------:R-:W-:Y:S01]  /*28f0*/  UIADD3.X UR4, UPT, UPT, URZ, UR4, URZ, UP0, !UPT ;  /* 0x00000004ff047290 */ /* 0x000fe200087fe4ff */
[C---:B0-----:R-:W-:Y:S01]  /*2900*/  FFMA R17, R4.reuse, R6, R17 ;  /* 0x0000000604117223 */ /* 0x041fe20000000011 */
[----:B------:R-:W-:-:S10]  /*2910*/  FFMA R16, R4, R7, R16 ;  /* 0x0000000704107223 */ /* 0x000fd40000000010 */
.L_x_104:
[----:B------:R-:W-:-:S04]  /*2920*/  UISETP.NE.U32.AND UP0, UPT, UR14, URZ, UPT ;  /* 0x000000ff0e00728c */ /* 0x000fc8000bf05070 */
[----:B------:R-:W-:-:S09]  /*2930*/  UISETP.NE.AND.EX UP0, UPT, URZ, URZ, UPT, UP0 ;  /* 0x000000ffff00728c */ /* 0x000fd2000bf05300 */
[----:B------:R-:W-:Y:S05]  /*2940*/  BRA.U !UP0, `(.L_x_77) ;  /* 0x0000000908987547 */ /* 0x000fea000b800000 */
[----:B------:R-:W-:Y:S01]  /*2950*/  UISETP.NE.U32.AND UP0, UPT, UR14, 0x1, UPT ;  /* 0x000000010e00788c */ /* 0x000fe2000bf05070 */
[----:B0-----:R-:W-:Y:S01]  /*2960*/  IMAD.SHL.U32 R5, R3, 0x2, RZ ;  /* 0x0000000203057824 */ /* 0x001fe200078e00ff */
[----:B------:R-:W-:Y:S02]  /*2970*/  SHF.R.U32.HI R4, RZ, 0x1f, R3 ;  /* 0x0000001fff047819 */ /* 0x000fe40000011603 */
[----:B------:R-:W-:-:S09]  /*2980*/  UISETP.NE.AND.EX UP0, UPT, URZ, URZ, UPT, UP0 ;  /* 0x000000ffff00728c */ /* 0x000fd2000bf05300 */
[----:B------:R-:W-:Y:S05]  /*2990*/  BRA.U !UP0, `(.L_x_117) ;  /* 0x00000005089c7547 */ /* 0x000fea000b800000 */
[----:B------:R-:W-:Y:S01]  /*29a0*/  IADD3 R6, P0, PT, R5, UR5, RZ ;  /* 0x0000000505067c10 */ /* 0x000fe2000ff1e0ff */
[----:B------:R-:W-:Y:S03]  /*29b0*/  BSSY.RECONVERGENT B0, `(.L_x_118) ;  /* 0x000001a000007945 */ /* 0x000fe60003800200 */
[----:B------:R-:W-:-:S04]  /*29c0*/  IADD3.X R7, PT, PT, R4, UR4, RZ, P0, !PT ;  /* 0x0000000404077c10 */ /* 0x000fc800087fe4ff */
        /* <DEDUP_REMOVED lines=22> */
.L_x_119:
[----:B------:R-:W-:-:S07]  /*2b30*/  MOV R8, 0x2b50 ;  /* 0x00002b5000087802 */ /* 0x000fce0000000f00 */
[----:B-1----:R-:W-:Y:S05]  /*2b40*/  CALL.REL.NOINC `($__internal_2_$__cuda_sm20_rem_u64) ;  /* 0x0000000800807944 */ /* 0x002fea0003c00000 */
.L_x_120:
[----:B-1----:R-:W-:Y:S05]  /*2b50*/  BSYNC.RECONVERGENT B0 ;  /* 0x0000000000007941 */ /* 0x002fea0003800200 */
.L_x_118:
[----:B------:R-:W0:Y:S01]  /*2b60*/  LDCU.128 UR20, c[0x0][0x3b0] ;  /* 0x00007600ff1477ac */ /* 0x000e220008000c00 */
[----:B------:R-:W-:Y:S01]  /*2b70*/  MOV R11, R15 ;  /* 0x0000000f000b7202 */ /* 0x000fe20000000f00 */
[----:B------:R-:W-:Y:S02]  /*2b80*/  IMAD.MOV.U32 R10, RZ, RZ, R14 ;  /* 0x000000ffff0a7224 */ /* 0x000fe400078e000e */
[----:B------:R-:W-:Y:S01]  /*2b90*/  HFMA2 R9, -RZ, RZ, 0, 0 ;  /* 0x00000000ff097431 */ /* 0x000fe200000001ff */
[----:B------:R-:W1:Y:S01]  /*2ba0*/  LDCU.64 UR8, c[0x0][0x380] ;  /* 0x00007000ff0877ac */ /* 0x000e620008000a00 */
[----:B0-----:R-:W-:-:S04]  /*2bb0*/  IMAD.WIDE.U32 R10, R2, UR20, R10 ;  /* 0x00000014020a7c25 */ /* 0x001fc8000f8e000a */
[----:B------:R-:W-:-:S04]  /*2bc0*/  IMAD R8, R2, UR21, R11 ;  /* 0x0000001502087c24 */ /* 0x000fc8000f8e020b */
[----:B------:R-:W-:Y:S02]  /*2bd0*/  IMAD R11, R8, UR22, RZ ;  /* 0x00000016080b7c24 */ /* 0x000fe4000f8e02ff */
[----:B------:R-:W-:Y:S02]  /*2be0*/  IMAD.MOV.U32 R8, RZ, RZ, R0 ;  /* 0x000000ffff087224 */ /* 0x000fe400078e0000 */
[C---:B------:R-:W-:Y:S02]  /*2bf0*/  IMAD R11, R10.reuse, UR23, R11 ;  /* 0x000000170a0b7c24 */ /* 0x040fe4000f8e020b */
[----:B------:R-:W-:-:S04]  /*2c00*/  IMAD.WIDE.U32 R8, R10, UR22, R8 ;  /* 0x000000160a087c25 */ /* 0x000fc8000f8e0008 */
[----:B------:R-:W-:Y:S01]  /*2c10*/  IMAD.IADD R9, R9, 0x1, R11 ;  /* 0x0000000109097824 */ /* 0x000fe200078e020b */
[----:B-1----:R-:W-:-:S04]  /*2c20*/  LEA R10, P0, R8, UR8, 0x2 ;  /* 0x00000008080a7c11 */ /* 0x002fc8000f8010ff */
[----:B------:R-:W-:-:S05]  /*2c30*/  LEA.HI.X R11, R8, UR9, R9, 0x2, P0 ;  /* 0x00000009080b7c11 */ /* 0x000fca00080f1409 */
[----:B------:R-:W2:Y:S01]  /*2c40*/  LDG.E R10, desc[UR16][R10.64] ;  /* 0x000000100a0a7981 */ /* 0x000ea2000c1e1900 */
[----:B------:R-:W0:Y:S01]  /*2c50*/  S2UR UR9, SR_CgaCtaId ;  /* 0x00000000000979c3 */ /* 0x000e220000008800 */
[----:B------:R-:W-:Y:S01]  /*2c60*/  UMOV UR8, 0x400 ;  /* 0x0000040000087882 */ /* 0x000fe20000000000 */
[----:B------:R-:W-:Y:S01]  /*2c70*/  ULEA UR15, UR5, UR26, 0x2 ;  /* 0x0000001a050f7291 */ /* 0x000fe2000f8e10ff */
[----:B------:R-:W-:Y:S01]  /*2c80*/  IADD3 R13, P0, PT, R6, 0x1, RZ ;  /* 0x00000001060d7810 */ /* 0x000fe20007f1e0ff */
[----:B------:R-:W-:Y:S03]  /*2c90*/  BSSY.RECONVERGENT B0, `(.L_x_121) ;  /* 0x0000021000007945 */ /* 0x000fe60003800200 */
[----:B------:R-:W-:-:S04]  /*2ca0*/  IADD3.X R7, PT, PT, RZ, R7, RZ, P0, !PT ;  /* 0x00000007ff077210 */ /* 0x000fc800007fe4ff */
[----:B------:R-:W-:Y:S01]  /*2cb0*/  LDS R9, [UR15] ;  /* 0x0000000fff097984 */ /* 0x000fe20008000800 */
[----:B------:R-:W-:-:S04]  /*2cc0*/  LOP3.LUT R6, R7, UR21, RZ, 0xfc, !PT ;  /* 0x0000001507067c12 */ /* 0x000fc8000f8efcff */
[----:B------:R-:W-:Y:S01]  /*2cd0*/  ISETP.NE.U32.AND P0, PT, R6, RZ, PT ;  /* 0x000000ff0600720c */ /* 0x000fe20003f05070 */
[----:B0-----:R-:W-:-:S04]  /*2ce0*/  ULEA UR8, UR9, UR8, 0x18 ;  /* 0x0000000809087291 */ /* 0x001fc8000f8ec0ff */
        /* <DEDUP_REMOVED lines=24> */
.L_x_122:
[----:B------:R-:W-:Y:S02]  /*2e70*/  MOV R6, R13 ;  /* 0x0000000d00067202 */ /* 0x000fe40000000f00 */
[----:B------:R-:W-:-:S07]  /*2e80*/  MOV R8, 0x2ea0 ;  /* 0x00002ea000087802 */ /* 0x000fce0000000f00 */
[----:B------:R-:W-:Y:S05]  /*2e90*/  CALL.REL.NOINC `($__internal_2_$__cuda_sm20_rem_u64) ;  /* 0x0000000400ac7944 */ /* 0x000fea0003c00000 */
.L_x_123:
[----:B------:R-:W-:Y:S05]  /*2ea0*/  BSYNC.RECONVERGENT B0 ;  /* 0x0000000000007941 */ /* 0x000fea0003800200 */
.L_x_121:
        /* <DEDUP_REMOVED lines=22> */
.L_x_117:
        /* <DEDUP_REMOVED lines=8> */
[----:B------:R-:W-:-:S04]  /*3090*/  LOP3.LUT R4, R7, UR9, RZ, 0xfc, !PT ;  /* 0x0000000907047c12 */ /* 0x000fc8000f8efcff */
[----:B------:R-:W-:-:S13]  /*30a0*/  ISETP.NE.U32.AND P0, PT, R4, RZ, PT ;  /* 0x000000ff0400720c */ /* 0x000fda0003f05070 */
        /* <DEDUP_REMOVED lines=20> */
.L_x_125:
[----:B------:R-:W-:-:S07]  /*31f0*/  MOV R8, 0x3210 ;  /* 0x0000321000087802 */ /* 0x000fce0000000f00 */
[----:B-1----:R-:W-:Y:S05]  /*3200*/  CALL.REL.NOINC `($__internal_2_$__cuda_sm20_rem_u64) ;  /* 0x0000000000d07944 */ /* 0x002fea0003c00000 */
.L_x_126:
[----:B-1----:R-:W-:Y:S05]  /*3210*/  BSYNC.RECONVERGENT B0 ;  /* 0x0000000000007941 */ /* 0x002fea0003800200 */
.L_x_124:
[----:B------:R-:W0:Y:S01]  /*3220*/  LDCU.128 UR8, c[0x0][0x3b0] ;  /* 0x00007600ff0877ac */ /* 0x000e220008000c00 */
[----:B------:R-:W-:Y:S01]  /*3230*/  MOV R4, R14 ;  /* 0x0000000e00047202 */ /* 0x000fe20000000f00 */
[----:B------:R-:W-:Y:S01]  /*3240*/  IMAD.MOV.U32 R5, RZ, RZ, R15 ;  /* 0x000000ffff057224 */ /* 0x000fe200078e000f */
[----:B------:R-:W1:Y:S01]  /*3250*/  LDCU.64 UR20, c[0x0][0x380] ;  /* 0x00007000ff1477ac */ /* 0x000e620008000a00 */
[----:B------:R-:W-:Y:S02]  /*3260*/  IMAD.MOV.U32 R6, RZ, RZ, R0 ;  /* 0x000000ffff067224 */ /* 0x000fe400078e0000 */
[----:B0-----:R-:W-:-:S04]  /*3270*/  IMAD.WIDE.U32 R4, R2, UR8, R4 ;  /* 0x0000000802047c25 */ /* 0x001fc8000f8e0004 */
[----:B------:R-:W-:-:S05]  /*3280*/  IMAD R7, R2, UR9, RZ ;  /* 0x0000000902077c24 */ /* 0x000fca000f8e02ff */
[----:B------:R-:W-:Y:S01]  /*3290*/  IADD3 R5, PT, PT, R7, R5, RZ ;  /* 0x0000000507057210 */ /* 0x000fe20007ffe0ff */
[----:B------:R-:W-:-:S04]  /*32a0*/  HFMA2 R7, -RZ, RZ, 0, 0 ;  /* 0x00000000ff077431 */ /* 0x000fc800000001ff */
        /* <DEDUP_REMOVED lines=16> */
.L_x_77:
[C---:B0-----:R-:W-:Y:S01]  /*33b0*/  IMAD.WIDE.U32 R4, R2.reuse, UR8, RZ ;  /* 0x0000000802047c25 */ /* 0x041fe2000f8e00ff */
[----:B------:R-:W-:Y:S01]  /*33c0*/  MOV R8, R0 ;  /* 0x0000000000087202 */ /* 0x000fe20000000f00 */
[----:B------:R-:W0:Y:S01]  /*33d0*/  LDCU.64 UR20, c[0x0][0x388] ;  /* 0x00007100ff1477ac */ /* 0x000e220008000a00 */
[C---:B------:R-:W-:Y:S01]  /*33e0*/  IADD3 R11, P0, PT, R3.reuse, UR25, RZ ;  /* 0x00000019030b7c10 */ /* 0x040fe2000ff1e0ff */
[----:B------:R-:W-:Y:S02]  /*33f0*/  IMAD R2, R2, UR9, R5 ;  /* 0x0000000902027c24 */ /* 0x000fe4000f8e0205 */
[----:B------:R-:W-:Y:S01]  /*3400*/  IMAD.MOV.U32 R9, RZ, RZ, RZ ;  /* 0x000000ffff097224 */ /* 0x000fe200078e00ff */
[----:B------:R-:W-:Y:S01]  /*3410*/  IADD3.X R0, PT, PT, RZ, UR24, RZ, P0, !PT ;  /* 0x00000018ff007c10 */ /* 0x000fe200087fe4ff */
[----:B------:R-:W-:Y:S02]  /*3420*/  IMAD R5, R2, UR10, RZ ;  /* 0x0000000a02057c24 */ /* 0x000fe4000f8e02ff */
[----:B------:R-:W-:-:S04]  /*3430*/  IMAD.WIDE.U32 R6, R3, UR10, R8 ;  /* 0x0000000a03067c25 */ /* 0x000fc8000f8e0008 */
[----:B------:R-:W-:-:S04]  /*3440*/  IMAD.WIDE.U32 R8, R4, UR10, R8 ;  /* 0x0000000a04087c25 */ /* 0x000fc8000f8e0008 */
[----:B------:R-:W-:Y:S02]  /*3450*/  IMAD R13, R4, UR11, R5 ;  /* 0x0000000b040d7c24 */ /* 0x000fe4000f8e0205 */
[----:B------:R-:W-:Y:S02]  /*3460*/  IMAD R7, R3, UR11, R7 ;  /* 0x0000000b03077c24 */ /* 0x000fe4000f8e0207 */
[----:B------:R-:W-:Y:S02]  /*3470*/  IMAD.IADD R9, R13, 0x1, R9 ;  /* 0x000000010d097824 */ /* 0x000fe400078e0209 */
[----:B------:R-:W-:Y:S02]  /*3480*/  IMAD R0, R0, UR10, RZ ;  /* 0x0000000a00007c24 */ /* 0x000fe4000f8e02ff */
[----:B------:R-:W-:-:S04]  /*3490*/  IMAD.WIDE.U32 R4, R4, UR10, R6 ;  /* 0x0000000a04047c25 */ /* 0x000fc8000f8e0006 */
[----:B------:R-:W-:Y:S01]  /*34a0*/  IMAD R7, R11, UR11, R0 ;  /* 0x0000000b0b077c24 */ /* 0x000fe2000f8e0200 */
[----:B------:R-:W-:Y:S01]  /*34b0*/  IADD3 R5, PT, PT, R5, R13, RZ ;  /* 0x0000000d05057210 */ /* 0x000fe20007ffe0ff */
[----:B------:R-:W-:Y:S01]  /*34c0*/  IMAD.WIDE.U32 R2, R11, UR10, R8 ;  /* 0x0000000a0b027c25 */ /* 0x000fe2000f8e0008 */
[----:B0-----:R-:W-:-:S03]  /*34d0*/  LEA R6, P0, R4, UR20, 0x2 ;  /* 0x0000001404067c11 */ /* 0x001fc6000f8010ff */
[----:B------:R-:W-:Y:S01]  /*34e0*/  IMAD.IADD R3, R3, 0x1, R7 ;  /* 0x0000000103037824 */ /* 0x000fe200078e0207 */
[----:B------:R-:W-:Y:S02]  /*34f0*/  LEA R8, P1, R2, UR20, 0x2 ;  /* 0x0000001402087c11 */ /* 0x000fe4000f8210ff */
[----:B------:R-:W-:Y:S02]  /*3500*/  LEA.HI.X R7, R4, UR21, R5, 0x2, P0 ;  /* 0x0000001504077c11 */ /* 0x000fe400080f1405 */
[----:B------:R-:W-:-:S03]  /*3510*/  LEA.HI.X R9, R2, UR21, R3, 0x2, P1 ;  /* 0x0000001502097c11 */ /* 0x000fc600088f1403 */
[----:B------:R-:W-:Y:S04]  /*3520*/  STG.E desc[UR16][R6.64], R17 ;  /* 0x0000001106007986 */ /* 0x000fe8000c101910 */
[----:B------:R-:W-:Y:S01]  /*3530*/  STG.E desc[UR16][R8.64], R16 ;  /* 0x0000001008007986 */ /* 0x000fe2000c101910 */
[----:B-1----:R-:W-:Y:S05]  /*3540*/  EXIT ;  /* 0x000000000000794d */ /* 0x002fea0003800000 */
        .weak           $__internal_2_$__cuda_sm20_rem_u64
        .type           $__internal_2_$__cuda_sm20_rem_u64,@function
        .size           $__internal_2_$__cuda_sm20_rem_u64,(.L_x_146 - $__internal_2_$__cuda_sm20_rem_u64)
$__internal_2_$__cuda_sm20_rem_u64:
[----:B------:R-:W0:Y:S08]  /*3550*/  I2F.U64.RP R22, UR6 ;  /* 0x0000000600167d12 */ /* 0x000e300008309000 */
[----:B0-----:R-:W0:Y:S02]  /*3560*/  MUFU.RCP R12, R22 ;  /* 0x00000016000c7308 */ /* 0x001e240000001000 */
[----:B0-----:R-:W-:-:S06]  /*3570*/  IADD3 R12, PT, PT, R12, 0x1ffffffe, RZ ;  /* 0x1ffffffe0c0c7810 */ /* 0x001fcc0007ffe0ff */
[----:B------:R-:W0:Y:S02]  /*3580*/  F2I.U64.TRUNC R12, R12 ;  /* 0x0000000c000c7311 */ /* 0x000e24000020d800 */
[----:B0-----:R-:W-:Y:S01]  /*3590*/  IMAD.WIDE.U32 R14, R12, UR6, RZ ;  /* 0x000000060c0e7c25 */ /* 0x001fe2000f8e00ff */
[----:B------:R-:W-:-:S03]  /*35a0*/  MOV R21, R12 ;  /* 0x0000000c00157202 */ /* 0x000fc60000000f00 */
[----:B------:R-:W-:Y:S01]  /*35b0*/  IMAD R19, R12, UR7, R15 ;  /* 0x000000070c137c24 */ /* 0x000fe2000f8e020f */
[----:B------:R-:W-:-:S03]  /*35c0*/  IADD3 R15, P0, PT, RZ, -R14, RZ ;  /* 0x8000000eff0f7210 */ /* 0x000fc60007f1e0ff */
[----:B------:R-:W-:Y:S02]  /*35d0*/  IMAD R19, R13, UR6, R19 ;  /* 0x000000060d137c24 */ /* 0x000fe4000f8e0213 */
[----:B------:R-:W-:-:S04]  /*35e0*/  IMAD.HI.U32 R20, R12, R15, RZ ;  /* 0x0000000f0c147227 */ /* 0x000fc800078e00ff */
[----:B------:R-:W-:-:S04]  /*35f0*/  IMAD.X R19, RZ, RZ, ~R19, P0 ;  /* 0x000000ffff137224 */ /* 0x000fc800000e0e13 */
[----:B------:R-:W-:-:S04]  /*3600*/  IMAD.WIDE.U32 R20, P0, R12, R19, R20 ;  /* 0x000000130c147225 */ /* 0x000fc80007800014 */
[C---:B------:R-:W-:Y:S02]  /*3610*/  IMAD R14, R13.reuse, R19, RZ ;  /* 0x000000130d0e7224 */ /* 0x040fe400078e02ff */
[----:B------:R-:W-:-:S04]  /*3620*/  IMAD.HI.U32 R15, P1, R13, R15, R20 ;  /* 0x0000000f0d0f7227 */ /* 0x000fc80007820014 */
[----:B------:R-:W-:Y:S01]  /*3630*/  IMAD.HI.U32 R12, R13, R19, RZ ;  /* 0x000000130d0c7227 */ /* 0x000fe200078e00ff */
[----:B------:R-:W-:-:S03]  /*3640*/  IADD3 R15, P2, PT, R14, R15, RZ ;  /* 0x0000000f0e0f7210 */ /* 0x000fc60007f5e0ff */
[----:B------:R-:W-:Y:S02]  /*3650*/  IMAD.X R12, R12, 0x1, R13, P0 ;  /* 0x000000010c0c7824 */ /* 0x000fe400000e060d */
        /* <DEDUP_REMOVED lines=8> */
[----:B------:R-:W-:Y:S02]  /*36e0*/  HFMA2 R15, -RZ, RZ, 0, 0 ;  /* 0x00000000ff0f7431 */ /* 0x000fe400000001ff */
[C---:B------:R-:W-:Y:S02]  /*36f0*/  IMAD R14, R12.reuse, R19, RZ ;  /* 0x000000130c0e7224 */ /* 0x040fe400078e02ff */
[----:B------:R-:W-:-:S04]  /*3700*/  IMAD.HI.U32 R13, P1, R12, R13, R20 ;  /* 0x0000000d0c0d7227 */ /* 0x000fc80007820014 */
        /* <DEDUP_REMOVED lines=9> */
[----:B------:R-:W-:-:S03]  /*37a0*/  IADD3 R13, P1, PT, R13, R14, RZ ;  /* 0x0000000e0d0d7210 */ /* 0x000fc60007f3e0ff */
[----:B------:R-:W-:Y:S02]  /*37b0*/  IMAD.X R12, RZ, RZ, R12, P0 ;  /* 0x000000ffff0c7224 */ /* 0x000fe400000e060c */
[----:B------:R-:W-:-:S03]  /*37c0*/  IMAD.WIDE.U32 R14, R13, UR6, RZ ;  /* 0x000000060d0e7c25 */ /* 0x000fc6000f8e00ff */
[----:B------:R-:W-:Y:S01]  /*37d0*/  IADD3.X R12, PT, PT, RZ, R12, RZ, P1, !PT ;  /* 0x0000000cff0c7210 */ /* 0x000fe20000ffe4ff */
[----:B------:R-:W-:Y:S01]  /*37e0*/  IMAD R13, R13, UR7, R15 ;  /* 0x000000070d0d7c24 */ /* 0x000fe2000f8e020f */
[----:B------:R-:W-:-:S03]  /*37f0*/  IADD3 R14, P1, PT, -R14, R6, RZ ;  /* 0x000000060e0e7210 */ /* 0x000fc60007f3e1ff */
[----:B------:R-:W-:Y:S01]  /*3800*/  IMAD R12, R12, UR6, R13 ;  /* 0x000000060c0c7c24 */ /* 0x000fe2000f8e020d */
[----:B------:R-:W-:-:S03]  /*3810*/  ISETP.GE.U32.AND P0, PT, R14, UR6, PT ;  /* 0x000000060e007c0c */ /* 0x000fc6000bf06070 */
[----:B------:R-:W-:Y:S01]  /*3820*/  IMAD.X R12, R7, 0x1, ~R12, P1 ;  /* 0x00000001070c7824 */ /* 0x000fe200008e0e0c */
[----:B------:R-:W-:-:S04]  /*3830*/  IADD3 R15, P1, PT, R14, -UR6, RZ ;  /* 0x800000060e0f7c10 */ /* 0x000fc8000ff3e0ff */
[C---:B------:R-:W-:Y:S02]  /*3840*/  ISETP.GE.U32.AND.EX P0, PT, R12.reuse, UR7, PT, P0 ;  /* 0x000000070c007c0c */ /* 0x040fe4000bf06100 */
[----:B------:R-:W-:Y:S02]  /*3850*/  IADD3.X R13, PT, PT, R12, ~UR7, RZ, P1, !PT ;  /* 0x800000070c0d7c10 */ /* 0x000fe40008ffe4ff */
[----:B------:R-:W-:Y:S02]  /*3860*/  SEL R15, R15, R14, P0 ;  /* 0x0000000e0f0f7207 */ /* 0x000fe40000000000 */
[----:B------:R-:W-:Y:S02]  /*3870*/  SEL R13, R13, R12, P0 ;  /* 0x0000000c0d0d7207 */ /* 0x000fe40000000000 */
[C---:B------:R-:W-:Y:S02]  /*3880*/  ISETP.GE.U32.AND P0, PT, R15.reuse, UR6, PT ;  /* 0x000000060f007c0c */ /* 0x040fe4000bf06070 */
[----:B------:R-:W-:-:S02]  /*3890*/  IADD3 R14, P2, PT, R15, -UR6, RZ ;  /* 0x800000060f0e7c10 */ /* 0x000fc4000ff5e0ff */
[----:B------:R-:W-:Y:S02]  /*38a0*/  ISETP.NE.U32.AND P1, PT, RZ, UR6, PT ;  /* 0x00000006ff007c0c */ /* 0x000fe4000bf25070 */
[C---:B------:R-:W-:Y:S02]  /*38b0*/  ISETP.GE.U32.AND.EX P0, PT, R13.reuse, UR7, PT, P0 ;  /* 0x000000070d007c0c */ /* 0x040fe4000bf06100 */
[----:B------:R-:W-:Y:S02]  /*38c0*/  IADD3.X R12, PT, PT, R13, ~UR7, RZ, P2, !PT ;  /* 0x800000070d0c7c10 */ /* 0x000fe400097fe4ff */
[----:B------:R-:W-:Y:S02]  /*38d0*/  ISETP.NE.AND.EX P1, PT, RZ, UR7, PT, P1 ;  /* 0x00000007ff007c0c */ /* 0x000fe4000bf25310 */
[----:B------:R-:W-:Y:S01]  /*38e0*/  SEL R12, R12, R13, P0 ;  /* 0x0000000d0c0c7207 */ /* 0x000fe20000000000 */
[----:B------:R-:W-:Y:S01]  /*38f0*/  HFMA2 R13, -RZ, RZ, 0, 0 ;  /* 0x00000000ff0d7431 */ /* 0x000fe200000001ff */
[----:B------:R-:W-:-:S02]  /*3900*/  SEL R14, R14, R15, P0 ;  /* 0x0000000f0e0e7207 */ /* 0x000fc40000000000 */
[----:B------:R-:W-:Y:S02]  /*3910*/  SEL R15, R12, 0xffffffff, P1 ;  /* 0xffffffff0c0f7807 */ /* 0x000fe40000800000 */
[----:B------:R-:W-:Y:S02]  /*3920*/  MOV R12, R8 ;  /* 0x00000008000c7202 */ /* 0x000fe40000000f00 */
[----:B------:R-:W-:Y:S02]  /*3930*/  SEL R14, R14, 0xffffffff, P1 ;  /* 0xffffffff0e0e7807 */ /* 0x000fe40000800000 */
[----:B------:R-:W-:Y:S05]  /*3940*/  RET.REL.NODEC R12 `(_Z11dim0_kernelPfS_PKfS1_mmmm) ;  /* 0xffffffc40cac7950 */ /* 0x000fea0003c3ffff */
.L_x_127:
        /* <DEDUP_REMOVED lines=11> */
.L_x_146:


//--------------------- .text._Z9dwt_depthPfS_S_S_iiii --------------------------
	.section	.text._Z9dwt_depthPfS_S_S_iiii,"ax",@progbits
	.align	128
        .global         _Z9dwt_depthPfS_S_S_iiii
        .type           _Z9dwt_depthPfS_S_S_iiii,@function
        .size           _Z9dwt_depthPfS_S_S_iiii,(.L_x_150 - _Z9dwt_depthPfS_S_S_iiii)
        .other          _Z9dwt_depthPfS_S_S_iiii,@"STO_CUDA_ENTRY STV_DEFAULT"
_Z9dwt_depthPfS_S_S_iiii:
.text._Z9dwt_depthPfS_S_S_iiii:
[----:B------:R-:W-:Y:S01]  /*0000*/  LDC R1, c[0x0][0x37c] ;  /* 0x0000df00ff017b82 */ /* 0x000fe20000000800 */
[----:B------:R-:W0:Y:S07]  /*0010*/  S2R R7, SR_TID.Y ;  /* 0x0000000000077919 */ /* 0x000e2e0000002200 */
[----:B------:R-:W1:Y:S01]  /*0020*/  S2UR UR4, SR_CTAID.Y ;  /* 0x00000000000479c3 */ /* 0x000e620000002600 */
[----:B------:R-:W2:Y:S01]  /*0030*/  LDCU UR6, c[0x0][0x3a4] ;  /* 0x00007480ff0677ac */ /* 0x000ea20008000800 */
[----:B------:R-:W3:Y:S01]  /*0040*/  S2R R0, SR_TID.X ;  /* 0x0000000000007919 */ /* 0x000ee20000002100 */
[----:B------:R-:W4:Y:S05]  /*0050*/  S2R R9, SR_TID.Z ;  /* 0x0000000000097919 */ /* 0x000f2a0000002300 */
[----:B------:R-:W3:Y:S01]  /*0060*/  LDC R5, c[0x0][0x360] ;  /* 0x0000d800ff057b82 */ /* 0x000ee20000000800 */
[----:B------:R-:W1:Y:S07]  /*0070*/  LDCU UR5, c[0x0][0x364] ;  /* 0x00006c80ff0577ac */ /* 0x000e6e0008000800 */
[----:B------:R-:W3:Y:S08]  /*0080*/  S2UR UR7, SR_CTAID.X ;  /* 0x00000000000779c3 */ /* 0x000ef00000002500 */
[----:B------:R-:W5:Y:S01]  /*0090*/  LDC.64 R10, c[0x0][0x3a8] ;  /* 0x0000ea00ff0a7b82 */ /* 0x000f620000000a00 */
[----:B-1----:R-:W-:-:S02]  /*00a0*/  UIMAD UR4, UR4, UR5, URZ ;  /* 0x00000005040472a4 */ /* 0x002fc4000f8e02ff */
[----:B--2---:R-:W-:-:S05]  /*00b0*/  ULEA.HI UR5, UR6, UR6, URZ, 0x1 ;  /* 0x0000000606057291 */ /* 0x004fca000f8f08ff */
[----:B------:R-:W4:Y:S01]  /*00c0*/  S2UR UR8, SR_CTAID.Z ;  /* 0x00000000000879c3 */ /* 0x000f220000002700 */
[----:B0-----:R-:W-:Y:S01]  /*00d0*/  IADD3 R3, PT, PT, R7, UR4, RZ ;  /* 0x0000000407037c10 */ /* 0x001fe2000fffe0ff */
[----:B------:R-:W-:-:S06]  /*00e0*/  USHF.R.S32.HI UR5, URZ, 0x1, UR5 ;  /* 0x00000001ff057899 */ /* 0x000fcc0008011405 */
[----:B------:R-:W4:Y:S01]  /*00f0*/  LDC R2, c[0x0][0x368] ;  /* 0x0000da00ff027b82 */ /* 0x000f220000000800 */
[----:B---3--:R-:W-:Y:S01]  /*0100*/  IMAD R5, R5, UR7, R0 ;  /* 0x0000000705057c24 */ /* 0x008fe2000f8e0200 */
[----:B-----5:R-:W-:-:S04]  /*0110*/  ISETP.GE.AND P0, PT, R3, R10, PT ;  /* 0x0000000a0300720c */ /* 0x020fc80003f06270 */
[----:B------:R-:W-:Y:S01]  /*0120*/  ISETP.GE.OR P0, PT, R5, UR5, P0 ;  /* 0x0000000505007c0c */ /* 0x000fe20008706670 */
[----:B----4-:R-:W-:-:S05]  /*0130*/  IMAD R0, R2, UR8, R9 ;  /* 0x0000000802007c24 */ /* 0x010fca000f8e0209 */
[----:B------:R-:W-:-:S13]  /*0140*/  ISETP.GE.OR P0, PT, R0, R11, P0 ;  /* 0x0000000b0000720c */ /* 0x000fda0000706670 */
[----:B------:R-:W-:Y:S05]  /*0150*/  @P0 EXIT ;  /* 0x000000000000094d */ /* 0x000fea0003800000 */
[----:B------:R-:W0:Y:S01]  /*0160*/  LDCU UR10, c[0x0][0x3a0] ;  /* 0x00007400ff0a77ac */ /* 0x000e220008000800 */
[----:B------:R-:W-:Y:S01]  /*0170*/  CS2R R18, SRZ ;  /* 0x0000000000127805 */ /* 0x000fe2000001ff00 */
[----:B------:R-:W1:Y:S01]  /*0180*/  LDCU.64 UR16, c[0x0][0x358] ;  /* 0x00006b00ff1077ac */ /* 0x000e620008000a00 */
[----:B0-----:R-:W-:-:S09]  /*0190*/  UISETP.GE.AND UP0, UPT, UR10, 0x1, UPT ;  /* 0x000000010a00788c */ /* 0x001fd2000bf06270 */
[----:B-1----:R-:W-:Y:S05]  /*01a0*/  BRA.U !UP0, `(.L_x_128) ;  /* 0x0000000d08147547 */ /* 0x002fea000b800000 */
[----:B------:R-:W-:Y:S01]  /*01b0*/  UISETP.GE.U32.AND UP0, UPT, UR10, 0x8, UPT ;  /* 0x000000080a00788c */ /* 0x000fe2000bf06070 */
[----:B------:R-:W-:Y:S01]  /*01c0*/  HFMA2 R2, -RZ, RZ, 0, 0 ;  /* 0x00000000ff027431 */ /* 0x000fe200000001ff */
[----:B------:R-:W-:-:S07]  /*01d0*/  CS2R R18, SRZ ;  /* 0x0000000000127805 */ /* 0x000fce000001ff00 */
[----:B------:R-:W-:Y:S05]  /*01e0*/  BRA.U !UP0, `(.L_x_129) ;  /* 0x0000000508a47547 */ /* 0x000fea000b800000 */
[----:B------:R-:W0:Y:S01]  /*01f0*/  LDCU.128 UR12, c[0x0][0x390] ;  /* 0x00007200ff0c77ac */ /* 0x000e220008000c00 */
[----:B------:R-:W-:Y:S01]  /*0200*/  IMAD R2, R5, R10, RZ ;  /* 0x0000000a05027224 */ /* 0x000fe200078e02ff */
[----:B------:R-:W-:Y:S01]  /*0210*/  MOV R18, RZ ;  /* 0x000000ff00127202 */ /* 0x000fe20000000f00 */
[----:B------:R-:W-:-:S03]  /*0220*/  ULOP3.LUT UR11, UR10, 0x7ffffff8, URZ, 0xc0, !UPT ;  /* 0x7ffffff80a0b7892 */ /* 0x000fc6000f8ec0ff */
[----:B------:R-:W-:Y:S02]  /*0230*/  LEA R2, R2, R7, 0x1 ;  /* 0x0000000702027211 */ /* 0x000fe400078e08ff */
[----:B------:R-:W-:Y:S02]  /*0240*/  SHF.L.U32 R7, R5, 0x1, RZ ;  /* 0x0000000105077819 */ /* 0x000fe400000006ff */
[----:B------:R-:W-:Y:S02]  /*0250*/  IADD3 R2, PT, PT, R2, UR4, RZ ;  /* 0x0000000402027c10 */ /* 0x000fe4000fffe0ff */
[C---:B------:R-:W-:Y:S01]  /*0260*/  IADD3 R8, PT, PT, R7.reuse, 0x5, RZ ;  /* 0x0000000507087810 */ /* 0x040fe20007ffe0ff */
[CC--:B------:R-:W-:Y:S01]  /*0270*/  IMAD R14, R7.reuse, R10.reuse, R10 ;  /* 0x0000000a070e7224 */ /* 0x0c0fe200078e020a */
[C---:B------:R-:W-:Y:S01]  /*0280*/  IADD3 R9, PT, PT, R7.reuse, 0x4, RZ ;  /* 0x0000000407097810 */ /* 0x040fe20007ffe0ff */
[-CC-:B------:R-:W-:Y:S01]  /*0290*/  IMAD R2, R2, R11.reuse, R0.reuse ;  /* 0x0000000b02027224 */ /* 0x180fe200078e0200 */
[C---:B------:R-:W-:Y:S01]  /*02a0*/  IADD3 R13, PT, PT, R7.reuse, 0x2, RZ ;  /* 0x00000002070d7810 */ /* 0x040fe20007ffe0ff */
[-CC-:B------:R-:W-:Y:S01]  /*02b0*/  IMAD R8, R8, R10.reuse, R3.reuse ;  /* 0x0000000a08087224 */ /* 0x180fe200078e0203 */
[----:B0-----:R-:W-:Y:S01]  /*02c0*/  UIADD3 UR8, UP0, UPT, UR14, 0x10, URZ ;  /* 0x000000100e087890 */ /* 0x001fe2000ff1e0ff */
[C---:B------:R-:W-:Y:S01]  /*02d0*/  IADD3 R4, PT, PT, R7.reuse, 0x7, RZ ;  /* 0x0000000707047810 */ /* 0x040fe20007ffe0ff */
[----:B------:R-:W-:Y:S01]  /*02e0*/  UIADD3 UR6, UP1, UPT, UR12, 0x10, URZ ;  /* 0x000000100c067890 */ /* 0x000fe2000ff3e0ff */
[C---:B------:R-:W-:Y:S01]  /*02f0*/  IADD3 R6, PT, PT, R7.reuse, 0x6, RZ ;  /* 0x0000000607067810 */ /* 0x040fe20007ffe0ff */
[----:B------:R-:W-:Y:S01]  /*0300*/  UIADD3.X UR9, UPT, UPT, URZ, UR15, URZ, UP0, !UPT ;  /* 0x0000000fff097290 */ /* 0x000fe200087fe4ff */
[----:B------:R-:W-:Y:S01]  /*0310*/  IADD3 R12, PT, PT, R7, 0x3, RZ ;  /* 0x00000003070c7810 */ /* 0x000fe20007ffe0ff */
[----:B------:R-:W-:Y:S01]  /*0320*/  UIADD3.X UR7, UPT, UPT, URZ, UR13, URZ, UP1, !UPT ;  /* 0x0000000dff077290 */ /* 0x000fe20008ffe4ff */
[--C-:B------:R-:W-:Y:S01]  /*0330*/  IMAD R9, R9, R10, R3.reuse ;  /* 0x0000000a09097224 */ /* 0x100fe200078e0203 */
[----:B------:R-:W-:Y:S01]  /*0340*/  IADD3 R25, PT, PT, R3, R14, RZ ;  /* 0x0000000e03197210 */ /* 0x000fe20007ffe0ff */
[-CC-:B------:R-:W-:Y:S01]  /*0350*/  IMAD R13, R13, R10.reuse, R3.reuse ;  /* 0x0000000a0d0d7224 */ /* 0x180fe200078e0203 */
[----:B------:R-:W-:Y:S01]  /*0360*/  MOV R20, UR8 ;  /* 0x0000000800147c02 */ /* 0x000fe20008000f00 */
[-CC-:B------:R-:W-:Y:S01]  /*0370*/  IMAD R4, R4, R10.reuse, R3.reuse ;  /* 0x0000000a04047224 */ /* 0x180fe200078e0203 */
[----:B------:R-:W-:Y:S01]  /*0380*/  MOV R14, UR6 ;  /* 0x00000006000e7c02 */ /* 0x000fe20008000f00 */
[-CC-:B------:R-:W-:Y:S01]  /*0390*/  IMAD R6, R6, R10.reuse, R3.reuse ;  /* 0x0000000a06067224 */ /* 0x180fe200078e0203 */
[----:B------:R-:W-:Y:S01]  /*03a0*/  MOV R15, UR7 ;  /* 0x00000007000f7c02 */ /* 0x000fe20008000f00 */
[----:B------:R-:W-:Y:S01]  /*03b0*/  IMAD R12, R12, R10, R3 ;  /* 0x0000000a0c0c7224 */ /* 0x000fe200078e0203 */
[----:B------:R-:W-:Y:S01]  /*03c0*/  UIADD3 UR12, UPT, UPT, -UR11, URZ, URZ ;  /* 0x000000ff0b0c7290 */ /* 0x000fe2000fffe1ff */
[----:B------:R-:W-:-:S02]  /*03d0*/  IMAD R7, R8, R11, R0 ;  /* 0x0000000b08077224 */ /* 0x000fc400078e0200 */
[-CC-:B------:R-:W-:Y:S02]  /*03e0*/  IMAD R8, R9, R11.reuse, R0.reuse ;  /* 0x0000000b09087224 */ /* 0x180fe400078e0200 */
[-CC-:B------:R-:W-:Y:S01]  /*03f0*/  IMAD R23, R13, R11.reuse, R0.reuse ;  /* 0x0000000b0d177224 */ /* 0x180fe200078e0200 */
[----:B------:R-:W-:Y:S01]  /*0400*/  MOV R13, UR9 ;  /* 0x00000009000d7c02 */ /* 0x000fe20008000f00 */
[-CC-:B------:R-:W-:Y:S02]  /*0410*/  IMAD R4, R4, R11.reuse, R0.reuse ;  /* 0x0000000b04047224 */ /* 0x180fe400078e0200 */
[-CC-:B------:R-:W-:Y:S02]  /*0420*/  IMAD R6, R6, R11.reuse, R0.reuse ;  /* 0x0000000b06067224 */ /* 0x180fe400078e0200 */
[-CC-:B------:R-:W-:Y:S02]  /*0430*/  IMAD R9, R12, R11.reuse, R0.reuse ;  /* 0x0000000b0c097224 */ /* 0x180fe400078e0200 */
[----:B------:R-:W-:-:S07]  /*0440*/  IMAD R25, R25, R11, R0 ;  /* 0x0000000b19197224 */ /* 0x000fce00078e0200 */
.L_x_130:
[----:B------:R-:W0:Y:S01]  /*0450*/  LDC.64 R16, c[0x0][0x380] ;  /* 0x0000e000ff107b82 */ /* 0x000e220000000a00 */
[----:B------:R-:W-:Y:S01]  /*0460*/  MOV R12, R20 ;  /* 0x00000014000c7202 */ /* 0x000fe20000000f00 */
[----:B------:R-:W2:Y:S04]  /*0470*/  LDG.E R24, desc[UR16][R14.64+-0x10] ;  /* 0xfffff0100e187981 */ /* 0x000ea8000c1e1900 */
[----:B------:R-:W3:Y:S04]  /*0480*/  LDG.E R29, desc[UR16][R12.64+-0x10] ;  /* 0xfffff0100c1d7981 */ /* 0x000ee8000c1e1900 */
[----:B------:R-:W4:Y:S04]  /*0490*/  LDG.E R22, desc[UR16][R14.64+-0xc] ;  /* 0xfffff4100e167981 */ /* 0x000f28000c1e1900 */
[----:B------:R-:W5:Y:S01]  /*04a0*/  LDG.E R28, desc[UR16][R12.64+-0xc] ;  /* 0xfffff4100c1c7981 */ /* 0x000f62000c1e1900 */
[----:B0-----:R-:W-:-:S06]  /*04b0*/  IMAD.WIDE R26, R2, 0x4, R16 ;  /* 0x00000004021a7825 */ /* 0x001fcc00078e0210 */
[----:B------:R-:W2:Y:S01]  /*04c0*/  LDG.E R26, desc[UR16][R26.64] ;  /* 0x000000101a1a7981 */ /* 0x000ea2000c1e1900 */
[----:B------:R-:W-:-:S06]  /*04d0*/  IMAD.WIDE R20, R25, 0x4, R16 ;  /* 0x0000000419147825 */ /* 0x000fcc00078e0210 */
[----:B------:R2:W4:Y:S04]  /*04e0*/  LDG.E R20, desc[UR16][R20.64] ;  /* 0x0000001014147981 */ /* 0x000528000c1e1900 */
[----:B------:R-:W5:Y:S01]  /*04f0*/  LDG.E R27, desc[UR16][R12.64+-0x8] ;  /* 0xfffff8100c1b7981 */ /* 0x000f62000c1e1900 */
[C---:B--2---:R-:W-:Y:S01]  /*0500*/  FFMA R21, R26.reuse, R24, R19 ;  /* 0x000000181a157223 */ /* 0x044fe20000000013 */
[----:B---3--:R-:W-:Y:S01]  /*0510*/  FFMA R24, R26, R29, R18 ;  /* 0x0000001d1a187223 */ /* 0x008fe20000000012 */
[----:B------:R-:W-:Y:S01]  /*0520*/  IMAD.WIDE R18, R23, 0x4, R16 ;  /* 0x0000000417127825 */ /* 0x000fe200078e0210 */
[----:B------:R-:W2:Y:S05]  /*0530*/  LDG.E R29, desc[UR16][R14.64+-0x8] ;  /* 0xfffff8100e1d7981 */ /* 0x000eaa000c1e1900 */
[----:B------:R-:W2:Y:S01]  /*0540*/  LDG.E R18, desc[UR16][R18.64] ;  /* 0x0000001012127981 */ /* 0x000ea2000c1e1900 */
[C---:B----4-:R-:W-:Y:S01]  /*0550*/  FFMA R22, R20.reuse, R22, R21 ;  /* 0x0000001614167223 */ /* 0x050fe20000000015 */
[----:B-----5:R-:W-:Y:S01]  /*0560*/  FFMA R26, R20, R28, R24 ;  /* 0x0000001c141a7223 */ /* 0x020fe20000000018 */
[----:B------:R-:W-:Y:S01]  /*0570*/  IMAD.WIDE R20, R9, 0x4, R16 ;  /* 0x0000000409147825 */ /* 0x000fe200078e0210 */
[----:B------:R-:W3:Y:S05]  /*0580*/  LDG.E R24, desc[UR16][R14.64+-0x4] ;  /* 0xfffffc100e187981 */ /* 0x000eea000c1e1900 */
[----:B------:R-:W3:Y:S01]  /*0590*/  LDG.E R20, desc[UR16][R20.64] ;  /* 0x0000001014147981 */ /* 0x000ee2000c1e1900 */
[----:B--2---:R-:W-:-:S03]  /*05a0*/  FFMA R29, R18, R29, R22 ;  /* 0x0000001d121d7223 */ /* 0x004fc60000000016 */
[----:B------:R-:W2:Y:S01]  /*05b0*/  LDG.E R22, desc[UR16][R12.64+-0x4] ;  /* 0xfffffc100c167981 */ /* 0x000ea2000c1e1900 */
[----:B------:R-:W-:Y:S01]  /*05c0*/  FFMA R26, R18, R27, R26 ;  /* 0x0000001b121a7223 */ /* 0x000fe2000000001a */
[----:B------:R-:W-:Y:S02]  /*05d0*/  IMAD.WIDE R18, R8, 0x4, R16 ;  /* 0x0000000408127825 */ /* 0x000fe400078e0210 */
[----:B------:R-:W4:Y:S04]  /*05e0*/  LDG.E R27, desc[UR16][R14.64] ;  /* 0x000000100e1b7981 */ /* 0x000f28000c1e1900 */
[----:B------:R-:W4:Y:S01]  /*05f0*/  LDG.E R18, desc[UR16][R18.64] ;  /* 0x0000001012127981 */ /* 0x000f22000c1e1900 */
[----:B---3--:R-:W-:-:S03]  /*0600*/  FFMA R29, R20, R24, R29 ;  /* 0x00000018141d7223 */ /* 0x008fc6000000001d */
[----:B------:R-:W3:Y:S01]  /*0610*/  LDG.E R24, desc[UR16][R14.64+0x4] ;  /* 0x000004100e187981 */ /* 0x000ee2000c1e1900 */
[----:B--2---:R-:W-:Y:S01]  /*0620*/  FFMA R22, R20, R22, R26 ;  /* 0x0000001614167223 */ /* 0x004fe2000000001a */
[----:B------:R-:W-:Y:S02]  /*0630*/  IMAD.WIDE R20, R7, 0x4, R16 ;  /* 0x0000000407147825 */ /* 0x000fe400078e0210 */
[----:B------:R-:W2:Y:S04]  /*0640*/  LDG.E R26, desc[UR16][R12.64] ;  /* 0x000000100c1a7981 */ /* 0x000ea8000c1e1900 */
[----:B------:R-:W3:Y:S01]  /*0650*/  LDG.E R20, desc[UR16][R20.64] ;  /* 0x0000001014147981 */ /* 0x000ee2000c1e1900 */
[----:B----4-:R-:W-:-:S03]  /*0660*/  FFMA R29, R18, R27, R29 ;  /* 0x0000001b121d7223 */ /* 0x010fc6000000001d */
[----:B------:R-:W4:Y:S04]  /*0670*/  LDG.E R27, desc[UR16][R12.64+0x4] ;  /* 0x000004100c1b7981 */ /* 0x000f28000c1e1900 */
[----:B------:R-:W5:Y:S01]  /*0680*/  LDG.E R21, desc[UR16][R12.64+0xc] ;  /* 0x00000c100c157981 */ /* 0x000f62000c1e1900 */
[----:B--2---:R-:W-:Y:S01]  /*0690*/  FFMA R22, R18, R26, R22 ;  /* 0x0000001a12167223 */ /* 0x004fe20000000016 */
[----:B------:R-:W-:Y:S02]  /*06a0*/  IMAD.WIDE R18, R6, 0x4, R16 ;  /* 0x0000000406127825 */ /* 0x000fe400078e0210 */
[----:B------:R-:W2:Y:S02]  /*06b0*/  LDG.E R26, desc[UR16][R12.64+0x8] ;  /* 0x000008100c1a7981 */ /* 0x000ea4000c1e1900 */
[----:B---3--:R-:W-:Y:S01]  /*06c0*/  FFMA R29, R20, R24, R29 ;  /* 0x00000018141d7223 */ /* 0x008fe2000000001d */
[----:B------:R-:W-:Y:S01]  /*06d0*/  IMAD.WIDE R16, R4, 0x4, R16 ;  /* 0x0000000404107825 */ /* 0x000fe200078e0210 */
[----:B------:R-:W2:Y:S04]  /*06e0*/  LDG.E R18, desc[UR16][R18.64] ;  /* 0x0000001012127981 */ /* 0x000ea8000c1e1900 */
[----:B------:R-:W3:Y:S01]  /*06f0*/  LDG.E R24, desc[UR16][R14.64+0x8] ;  /* 0x000008100e187981 */ /* 0x000ee2000c1e1900 */
[----:B----4-:R-:W-:-:S03]  /*0700*/  FFMA R22, R20, R27, R22 ;  /* 0x0000001b14167223 */ /* 0x010fc60000000016 */
[----:B------:R-:W4:Y:S04]  /*0710*/  LDG.E R16, desc[UR16][R16.64] ;  /* 0x0000001010107981 */ /* 0x000f28000c1e1900 */
[----:B------:R0:W4:Y:S01]  /*0720*/  LDG.E R27, desc[UR16][R14.64+0xc] ;  /* 0x00000c100e1b7981 */ /* 0x000122000c1e1900 */
[----:B------:R-:W-:-:S04]  /*0730*/  UIADD3 UR12, UPT, UPT, UR12, 0x8, URZ ;  /* 0x000000080c0c7890 */ /* 0x000fc8000fffe0ff */
[----:B------:R-:W-:Y:S01]  /*0740*/  UISETP.NE.AND UP0, UPT, UR12, URZ, UPT ;  /* 0x000000ff0c00728c */ /* 0x000fe2000bf05270 */
[----:B------:R-:W-:Y:S02]  /*0750*/  IADD3 R20, P0, PT, R12, 0x20, RZ ;  /* 0x000000200c147810 */ /* 0x000fe40007f1e0ff */
[----:B0-----:R-:W-:Y:S02]  /*0760*/  IADD3 R14, P1, PT, R14, 0x20, RZ ;  /* 0x000000200e0e7810 */ /* 0x001fe40007f3e0ff */
[----:B------:R-:W-:Y:S02]  /*0770*/  IADD3.X R13, PT, PT, RZ, R13, RZ, P0, !PT ;  /* 0x0000000dff0d7210 */ /* 0x000fe400007fe4ff */
[----:B------:R-:W-:Y:S01]  /*0780*/  IADD3.X R15, PT, PT, RZ, R15, RZ, P1, !PT ;  /* 0x0000000fff0f7210 */ /* 0x000fe20000ffe4ff */
[C---:B--2---:R-:W-:Y:S01]  /*0790*/  FFMA R22, R18.reuse, R26, R22 ;  /* 0x0000001a12167223 */ /* 0x044fe20000000016 */
[----:B---3--:R-:W-:Y:S01]  /*07a0*/  FFMA R29, R18, R24, R29 ;  /* 0x00000018121d7223 */ /* 0x008fe2000000001d */
[----:B------:R-:W-:-:S05]  /*07b0*/  IMAD R18, R10, R11, RZ ;  /* 0x0000000b0a127224 */ /* 0x000fca00078e02ff */
[C---:B------:R-:W-:Y:S02]  /*07c0*/  LEA R2, R18.reuse, R2, 0x3 ;  /* 0x0000000212027211 */ /* 0x040fe400078e18ff */
[----:B------:R-:W-:Y:S01]  /*07d0*/  LEA R4, R18, R4, 0x3 ;  /* 0x0000000412047211 */ /* 0x000fe200078e18ff */
[----:B----4-:R-:W-:Y:S01]  /*07e0*/  FFMA R19, R16, R27, R29 ;  /* 0x0000001b10137223 */ /* 0x010fe2000000001d */
[C---:B------:R-:W-:Y:S02]  /*07f0*/  LEA R6, R18.reuse, R6, 0x3 ;  /* 0x0000000612067211 */ /* 0x040fe400078e18ff */
[C---:B------:R-:W-:Y:S02]  /*0800*/  LEA R7, R18.reuse, R7, 0x3 ;  /* 0x0000000712077211 */ /* 0x040fe400078e18ff */
[C---:B------:R-:W-:Y:S02]  /*0810*/  LEA R8, R18.reuse, R8, 0x3 ;  /* 0x0000000812087211 */ /* 0x040fe400078e18ff */
[----:B------:R-:W-:-:S02]  /*0820*/  LEA R9, R18, R9, 0x3 ;  /* 0x0000000912097211 */ /* 0x000fc400078e18ff */
[C---:B------:R-:W-:Y:S02]  /*0830*/  LEA R23, R18.reuse, R23, 0x3 ;  /* 0x0000001712177211 */ /* 0x040fe400078e18ff */
[----:B------:R-:W-:Y:S01]  /*0840*/  LEA R25, R18, R25, 0x3 ;  /* 0x0000001912197211 */ /* 0x000fe200078e18ff */
[----:B-----5:R-:W-:Y:S01]  /*0850*/  FFMA R18, R16, R21, R22 ;  /* 0x0000001510127223 */ /* 0x020fe20000000016 */
[----:B------:R-:W-:Y:S06]  /*0860*/  BRA.U UP0, `(.L_x_130) ;  /* 0xfffffff900f87547 */ /* 0x000fec000b83ffff */
[----:B------:R-:W-:-:S07]  /*0870*/  MOV R2, UR11 ;  /* 0x0000000b00027c02 */ /* 0x000fce0008000f00 */
.L_x_129:
[----:B------:R-:W-:-:S09]  /*0880*/  ULOP3.LUT UP0, UR6, UR10, 0x7, URZ, 0xc0, !UPT ;  /* 0x000000070a067892 */ /* 0x000fd2000f80c0ff */
[----:B------:R-:W-:Y:S05]  /*0890*/  BRA.U !UP0, `(.L_x_128) ;  /* 0x0000000508587547 */ /* 0x000fea000b800000 */
[----:B------:R-:W-:Y:S02]  /*08a0*/  UISETP.GE.U32.AND UP0, UPT, UR6, 0x4, UPT ;  /* 0x000000040600788c */ /* 0x000fe4000bf06070 */
[----:B------:R-:W-:-:S04]  /*08b0*/  ULOP3.LUT UR7, UR10, 0x3, URZ, 0xc0, !UPT ;  /* 0x000000030a077892 */ /* 0x000fc8000f8ec0ff */
[----:B------:R-:W-:-:S03]  /*08c0*/  UISETP.NE.AND UP1, UPT, UR7, URZ, UPT ;  /* 0x000000ff0700728c */ /* 0x000fc6000bf25270 */
[----:B------:R-:W-:Y:S08]  /*08d0*/  BRA.U !UP0, `(.L_x_131) ;  /* 0x00000001089c7547 */ /* 0x000ff0000b800000 */
[----:B------:R-:W0:Y:S01]  /*08e0*/  LDC.64 R16, c[0x0][0x380] ;  /* 0x0000e000ff107b82 */ /* 0x000e220000000a00 */
[----:B------:R-:W-:-:S05]  /*08f0*/  LEA R4, R5, R2, 0x1 ;  /* 0x0000000205047211 */ /* 0x000fca00078e08ff */
[-C--:B------:R-:W-:Y:S02]  /*0900*/  IMAD R15, R4, R10.reuse, R3 ;  /* 0x0000000a040f7224 */ /* 0x080fe400078e0203 */
[----:B------:R-:W1:Y:S02]  /*0910*/  LDC.64 R6, c[0x0][0x390] ;  /* 0x0000e400ff067b82 */ /* 0x000e640000000a00 */
[C---:B------:R-:W-:Y:S01]  /*0920*/  IMAD R13, R15.reuse, R11, R0 ;  /* 0x0000000b0f0d7224 */ /* 0x040fe200078e0200 */
[----:B------:R-:W-:-:S05]  /*0930*/  IADD3 R15, PT, PT, R15, R10, RZ ;  /* 0x0000000a0f0f7210 */ /* 0x000fca0007ffe0ff */
[----:B------:R-:W2:Y:S01]  /*0940*/  LDC.64 R8, c[0x0][0x398] ;  /* 0x0000e600ff087b82 */ /* 0x000ea20000000a00 */
[C---:B------:R-:W-:Y:S01]  /*0950*/  IADD3 R21, PT, PT, R15.reuse, R10, RZ ;  /* 0x0000000a0f157210 */ /* 0x040fe20007ffe0ff */
[----:B------:R-:W-:-:S03]  /*0960*/  IMAD R15, R15, R11, R0 ;  /* 0x0000000b0f0f7224 */ /* 0x000fc600078e0200 */
[----:B------:R-:W-:Y:S01]  /*0970*/  IADD3 R22, PT, PT, R21, R10, RZ ;  /* 0x0000000a15167210 */ /* 0x000fe20007ffe0ff */
[----:B0-----:R-:W-:-:S04]  /*0980*/  IMAD.WIDE R12, R13, 0x4, R16 ;  /* 0x000000040d0c7825 */ /* 0x001fc800078e0210 */
[----:B------:R-:W-:Y:S01]  /*0990*/  IMAD R23, R21, R11, R0 ;  /* 0x0000000b15177224 */ /* 0x000fe200078e0200 */
[----:B------:R0:W3:Y:S01]  /*09a0*/  LDG.E R4, desc[UR16][R12.64] ;  /* 0x000000100c047981 */ /* 0x0000e2000c1e1900 */
[----:B------:R-:W-:-:S04]  /*09b0*/  IMAD.WIDE R14, R15, 0x4, R16 ;  /* 0x000000040f0e7825 */ /* 0x000fc800078e0210 */
[C---:B-1----:R-:W-:Y:S02]  /*09c0*/  IMAD.WIDE.U32 R6, R2.reuse, 0x4, R6 ;  /* 0x0000000402067825 */ /* 0x042fe400078e0006 */
[----:B------:R-:W4:Y:S02]  /*09d0*/  LDG.E R14, desc[UR16][R14.64] ;  /* 0x000000100e0e7981 */ /* 0x000f24000c1e1900 */
[----:B--2---:R-:W-:Y:S02]  /*09e0*/  IMAD.WIDE.U32 R8, R2, 0x4, R8 ;  /* 0x0000000402087825 */ /* 0x004fe400078e0008 */
[----:B------:R-:W3:Y:S04]  /*09f0*/  LDG.E R20, desc[UR16][R6.64] ;  /* 0x0000001006147981 */ /* 0x000ee8000c1e1900 */
[----:B------:R-:W2:Y:S01]  /*0a00*/  LDG.E R21, desc[UR16][R8.64] ;  /* 0x0000001008157981 */ /* 0x000ea2000c1e1900 */
[----:B------:R-:W-:-:S02]  /*0a10*/  IMAD R25, R22, R11, R0 ;  /* 0x0000000b16197224 */ /* 0x000fc400078e0200 */
[--C-:B0-----:R-:W-:Y:S01]  /*0a20*/  IMAD.WIDE R12, R23, 0x4, R16.reuse ;  /* 0x00000004170c7825 */ /* 0x101fe200078e0210 */
[----:B------:R-:W4:Y:S04]  /*0a30*/  LDG.E R27, desc[UR16][R8.64+0x4] ;  /* 0x00000410081b7981 */ /* 0x000f28000c1e1900 */
[----:B------:R-:W5:Y:S01]  /*0a40*/  LDG.E R23, desc[UR16][R6.64+0x4] ;  /* 0x0000041006177981 */ /* 0x000f62000c1e1900 */
[----:B------:R-:W-:-:S03]  /*0a50*/  IMAD.WIDE R16, R25, 0x4, R16 ;  /* 0x0000000419107825 */ /* 0x000fc600078e0210 */
[----:B------:R-:W5:Y:S04]  /*0a60*/  LDG.E R12, desc[UR16][R12.64] ;  /* 0x000000100c0c7981 */ /* 0x000f68000c1e1900 */
[----:B------:R-:W5:Y:S04]  /*0a70*/  LDG.E R29, desc[UR16][R6.64+0x8] ;  /* 0x00000810061d7981 */ /* 0x000f68000c1e1900 */
[----:B------:R-:W5:Y:S04]  /*0a80*/  LDG.E R25, desc[UR16][R8.64+0x8] ;  /* 0x0000081008197981 */ /* 0x000f68000c1e1900 */
[----:B------:R-:W5:Y:S04]  /*0a90*/  LDG.E R16, desc[UR16][R16.64] ;  /* 0x0000001010107981 */ /* 0x000f68000c1e1900 */
[----:B------:R-:W5:Y:S04]  /*0aa0*/  LDG.E R22, desc[UR16][R6.64+0xc] ;  /* 0x00000c1006167981 */ /* 0x000f68000c1e1900 */
[----:B------:R-:W5:Y:S01]  /*0ab0*/  LDG.E R24, desc[UR16][R8.64+0xc] ;  /* 0x00000c1008187981 */ /* 0x000f62000c1e1900 */
[----:B------:R-:W-:Y:S01]  /*0ac0*/  IADD3 R2, PT, PT, R2, 0x4, RZ ;  /* 0x0000000402027810 */ /* 0x000fe20007ffe0ff */
[C---:B---3--:R-:W-:Y:S01]  /*0ad0*/  FFMA R19, R4.reuse, R20, R19 ;  /* 0x0000001404137223 */ /* 0x048fe20000000013 */
[----:B--2---:R-:W-:-:S04]  /*0ae0*/  FFMA R4, R4, R21, R18 ;  /* 0x0000001504047223 */ /* 0x004fc80000000012 */
[C---:B----4-:R-:W-:Y:S01]  /*0af0*/  FFMA R4, R14.reuse, R27, R4 ;  /* 0x0000001b0e047223 */ /* 0x050fe20000000004 */
[----:B-----5:R-:W-:-:S04]  /*0b00*/  FFMA R19, R14, R23, R19 ;  /* 0x000000170e137223 */ /* 0x020fc80000000013 */
[C---:B------:R-:W-:Y:S01]  /*0b10*/  FFMA R19, R12.reuse, R29, R19 ;  /* 0x0000001d0c137223 */ /* 0x040fe20000000013 */
[----:B------:R-:W-:-:S03]  /*0b20*/  FFMA R25, R12, R25, R4 ;  /* 0x000000190c197223 */ /* 0x000fc60000000004 */
[C---:B------:R-:W-:Y:S01]  /*0b30*/  FFMA R19, R16.reuse, R22, R19 ;  /* 0x0000001610137223 */ /* 0x040fe20000000013 */
[----:B------:R-:W-:-:S07]  /*0b40*/  FFMA R18, R16, R24, R25 ;  /* 0x0000001810127223 */ /* 0x000fce0000000019 */
.L_x_131:
[----:B------:R-:W-:Y:S05]  /*0b50*/  BRA.U !UP1, `(.L_x_128) ;  /* 0x0000000109a87547 */ /* 0x000fea000b800000 */
[----:B------:R-:W-:Y:S02]  /*0b60*/  UISETP.NE.AND UP0, UPT, UR7, 0x1, UPT ;  /* 0x000000010700788c */ /* 0x000fe4000bf05270 */
[----:B------:R-:W-:-:S04]  /*0b70*/  ULOP3.LUT UR6, UR10, 0x1, URZ, 0xc0, !UPT ;  /* 0x000000010a067892 */ /* 0x000fc8000f8ec0ff */
[----:B------:R-:W-:-:S03]  /*0b80*/  UISETP.NE.U32.AND UP1, UPT, UR6, 0x1, UPT ;  /* 0x000000010600788c */ /* 0x000fc6000bf25070 */
[----:B------:R-:W-:Y:S08]  /*0b90*/  BRA.U !UP0, `(.L_x_132) ;  /* 0x00000001085c7547 */ /* 0x000ff0000b800000 */
[----:B------:R-:W0:Y:S01]  /*0ba0*/  LDC.64 R6, c[0x0][0x380] ;  /* 0x0000e000ff067b82 */ /* 0x000e220000000a00 */
[----:B------:R-:W-:-:S05]  /*0bb0*/  LEA R4, R5, R2, 0x1 ;  /* 0x0000000205047211 */ /* 0x000fca00078e08ff */
[-C--:B------:R-:W-:Y:S02]  /*0bc0*/  IMAD R15, R4, R10.reuse, R3 ;  /* 0x0000000a040f7224 */ /* 0x080fe400078e0203 */
[----:B------:R-:W1:Y:S03]  /*0bd0*/  LDC.64 R12, c[0x0][0x390] ;  /* 0x0000e400ff0c7b82 */ /* 0x000e660000000a00 */
[C---:B------:R-:W-:Y:S01]  /*0be0*/  IADD3 R4, PT, PT, R15.reuse, R10, RZ ;  /* 0x0000000a0f047210 */ /* 0x040fe20007ffe0ff */
[----:B------:R-:W-:-:S04]  /*0bf0*/  IMAD R15, R15, R11, R0 ;  /* 0x0000000b0f0f7224 */ /* 0x000fc800078e0200 */
[----:B------:R-:W2:Y:S01]  /*0c00*/  LDC.64 R8, c[0x0][0x398] ;  /* 0x0000e600ff087b82 */ /* 0x000ea20000000a00 */
[----:B------:R-:W-:Y:S02]  /*0c10*/  IMAD R17, R4, R11, R0 ;  /* 0x0000000b04117224 */ /* 0x000fe400078e0200 */
[----:B0-----:R-:W-:-:S04]  /*0c20*/  IMAD.WIDE R14, R15, 0x4, R6 ;  /* 0x000000040f0e7825 */ /* 0x001fc800078e0206 */
[----:B------:R-:W-:Y:S02]  /*0c30*/  IMAD.WIDE R6, R17, 0x4, R6 ;  /* 0x0000000411067825 */ /* 0x000fe400078e0206 */
[----:B------:R-:W3:Y:S02]  /*0c40*/  LDG.E R14, desc[UR16][R14.64] ;  /* 0x000000100e0e7981 */ /* 0x000ee4000c1e1900 */
[C---:B-1----:R-:W-:Y:S02]  /*0c50*/  IMAD.WIDE.U32 R12, R2.reuse, 0x4, R12 ;  /* 0x00000004020c7825 */ /* 0x042fe400078e000c */
[----:B------:R-:W4:Y:S04]  /*0c60*/  LDG.E R7, desc[UR16][R6.64] ;  /* 0x0000001006077981 */ /* 0x000f28000c1e1900 */
[----:B------:R-:W3:Y:S01]  /*0c70*/  LDG.E R4, desc[UR16][R12.64] ;  /* 0x000000100c047981 */ /* 0x000ee2000c1e1900 */
[----:B--2---:R-:W-:-:S03]  /*0c80*/  IMAD.WIDE.U32 R8, R2, 0x4, R8 ;  /* 0x0000000402087825 */ /* 0x004fc600078e0008 */
[----:B------:R-:W4:Y:S04]  /*0c90*/  LDG.E R16, desc[UR16][R12.64+0x4] ;  /* 0x000004100c107981 */ /* 0x000f28000c1e1900 */
[----:B------:R-:W2:Y:S04]  /*0ca0*/  LDG.E R17, desc[UR16][R8.64] ;  /* 0x0000001008117981 */ /* 0x000ea8000c1e1900 */
[----:B------:R-:W5:Y:S01]  /*0cb0*/  LDG.E R20, desc[UR16][R8.64+0x4] ;  /* 0x0000041008147981 */ /* 0x000f62000c1e1900 */
[----:B------:R-:W-:Y:S01]  /*0cc0*/  IADD3 R2, PT, PT, R2, 0x2, RZ ;  /* 0x0000000202027810 */ /* 0x000fe20007ffe0ff */
[----:B---3--:R-:W-:-:S04]  /*0cd0*/  FFMA R4, R14, R4, R19 ;  /* 0x000000040e047223 */ /* 0x008fc80000000013 */
[----:B----4-:R-:W-:Y:S01]  /*0ce0*/  FFMA R19, R7, R16, R4 ;  /* 0x0000001007137223 */ /* 0x010fe20000000004 */
[----:B--2---:R-:W-:-:S04]  /*0cf0*/  FFMA R17, R14, R17, R18 ;  /* 0x000000110e117223 */ /* 0x004fc80000000012 */
[----:B-----5:R-:W-:-:S07]  /*0d00*/  FFMA R18, R7, R20, R17 ;  /* 0x0000001407127223 */ /* 0x020fce0000000011 */
.L_x_132:
[----:B------:R-:W-:Y:S05]  /*0d10*/  BRA.U UP1, `(.L_x_128) ;  /* 0x0000000101387547 */ /* 0x000fea000b800000 */
[----:B------:R-:W0:Y:S01]  /*0d20*/  LDC.64 R12, c[0x0][0x390] ;  /* 0x0000e400ff0c7b82 */ /* 0x000e220000000a00 */
[----:B------:R-:W-:-:S05]  /*0d30*/  LEA R4, R5, R2, 0x1 ;  /* 0x0000000205047211 */ /* 0x000fca00078e08ff */
[----:B------:R-:W-:Y:S02]  /*0d40*/  IMAD R4, R4, R10, R3 ;  /* 0x0000000a04047224 */ /* 0x000fe400078e0203 */
[----:B------:R-:W1:Y:S02]  /*0d50*/  LDC.64 R8, c[0x0][0x380] ;  /* 0x0000e000ff087b82 */ /* 0x000e640000000a00 */
[----:B------:R-:W-:-:S06]  /*0d60*/  IMAD R15, R4, R11, R0 ;  /* 0x0000000b040f7224 */ /* 0x000fcc00078e0200 */
[----:B------:R-:W2:Y:S01]  /*0d70*/  LDC.64 R6, c[0x0][0x398] ;  /* 0x0000e600ff067b82 */ /* 0x000ea20000000a00 */
[----:B0-----:R-:W-:-:S06]  /*0d80*/  IMAD.WIDE.U32 R12, R2, 0x4, R12 ;  /* 0x00000004020c7825 */ /* 0x001fcc00078e000c */
[----:B------:R-:W3:Y:S01]  /*0d90*/  LDG.E R12, desc[UR16][R12.64] ;  /* 0x000000100c0c7981 */ /* 0x000ee2000c1e1900 */
[----:B-1----:R-:W-:-:S06]  /*0da0*/  IMAD.WIDE R8, R15, 0x4, R8 ;  /* 0x000000040f087825 */ /* 0x002fcc00078e0208 */
[----:B------:R-:W3:Y:S01]  /*0db0*/  LDG.E R8, desc[UR16][R8.64] ;  /* 0x0000001008087981 */ /* 0x000ee2000c1e1900 */
[----:B--2---:R-:W-:-:S06]  /*0dc0*/  IMAD.WIDE.U32 R6, R2, 0x4, R6 ;  /* 0x0000000402067825 */ /* 0x004fcc00078e0006 */
[----:B------:R-:W2:Y:S01]  /*0dd0*/  LDG.E R7, desc[UR16][R6.64] ;  /* 0x0000001006077981 */ /* 0x000ea2000c1e1900 */
[C---:B---3--:R-:W-:Y:S01]  /*0de0*/  FFMA R19, R8.reuse, R12, R19 ;  /* 0x0000000c08137223 */ /* 0x048fe20000000013 */
[----:B--2---:R-:W-:-:S07]  /*0df0*/  FFMA R18, R8, R7, R18 ;  /* 0x0000000708127223 */ /* 0x004fce0000000012 */
.L_x_128:
[----:B------:R-:W0:Y:S01]  /*0e00*/  LDC.64 R6, c[0x0][0x388] ;  /* 0x0000e200ff067b82 */ /* 0x000e220000000a00 */
[----:B------:R-:W-:Y:S01]  /*0e10*/  IADD3 R9, PT, PT, R5, UR5, RZ ;  /* 0x0000000505097c10 */ /* 0x000fe2000fffe0ff */
[-C--:B------:R-:W-:Y:S02]  /*0e20*/  IMAD R0, R3, R11.reuse, R0 ;  /* 0x0000000b03007224 */ /* 0x080fe400078e0200 */
[-C--:B------:R-:W-:Y:S02]  /*0e30*/  IMAD R3, R5, R10.reuse, RZ ;  /* 0x0000000a05037224 */ /* 0x080fe400078e02ff */
[----:B------:R-:W-:Y:S02]  /*0e40*/  IMAD R9, R9, R10, RZ ;  /* 0x0000000a09097224 */ /* 0x000fe400078e02ff */
[-CC-:B------:R-:W-:Y:S02]  /*0e50*/  IMAD R3, R3, R11.reuse, R0.reuse ;  /* 0x0000000b03037224 */ /* 0x180fe400078e0200 */
[----:B------:R-:W-:-:S02]  /*0e60*/  IMAD R5, R9, R11, R0 ;  /* 0x0000000b09057224 */ /* 0x000fc400078e0200 */
[----:B0-----:R-:W-:-:S04]  /*0e70*/  IMAD.WIDE R2, R3, 0x4, R6 ;  /* 0x0000000403027825 */ /* 0x001fc800078e0206 */
[----:B------:R-:W-:Y:S01]  /*0e80*/  IMAD.WIDE R4, R5, 0x4, R6 ;  /* 0x0000000405047825 */ /* 0x000fe200078e0206 */
[----:B------:R-:W-:Y:S04]  /*0e90*/  STG.E desc[UR16][R2.64], R19 ;  /* 0x0000001302007986 */ /* 0x000fe8000c101910 */
[----:B------:R-:W-:Y:S01]  /*0ea0*/  STG.E desc[UR16][R4.64], R18 ;  /* 0x0000001204007986 */ /* 0x000fe2000c101910 */
[----:B------:R-:W-:Y:S05]  /*0eb0*/  EXIT ;  /* 0x000000000000794d */ /* 0x000fea0003800000 */
.L_x_133:
        /* <DEDUP_REMOVED lines=12> */
.L_x_150:


//--------------------- .text._Z7dwt_rowPfS_S_S_iiii --------------------------
	.section	.text._Z7dwt_rowPfS_S_S_iiii,"ax",@progbits
	.align	128
        .global         _Z7dwt_rowPfS_S_S_iiii
        .type           _Z7dwt_rowPfS_S_S_iiii,@function
        .size           _Z7dwt_rowPfS_S_S_iiii,(.L_x_151 - _Z7dwt_rowPfS_S_S_iiii)
        .other          _Z7dwt_rowPfS_S_S_iiii,@"STO_CUDA_ENTRY STV_DEFAULT"
_Z7dwt_rowPfS_S_S_iiii:
.text._Z7dwt_rowPfS_S_S_iiii:
[----:B------:R-:W-:Y:S01]  /*0000*/  LDC R1, c[0x0][0x37c] ;  /* 0x0000df00ff017b82 */ /* 0x000fe20000000800 */
[----:B------:R-:W0:Y:S07]  /*0010*/  S2R R3, SR_TID.X ;  /* 0x0000000000037919 */ /* 0x000e2e0000002100 */
[----:B------:R-:W0:Y:S01]  /*0020*/  S2UR UR4, SR_CTAID.X ;  /* 0x00000000000479c3 */ /* 0x000e220000002500 */
[----:B------:R-:W1:Y:S01]  /*0030*/  LDCU UR5, c[0x0][0x3a4] ;  /* 0x00007480ff0577ac */ /* 0x000e620008000800 */
[----:B------:R-:W2:Y:S06]  /*0040*/  S2R R5, SR_TID.Z ;  /* 0x0000000000057919 */ /* 0x000eac0000002300 */
[----:B------:R-:W0:Y:S08]  /*0050*/  LDC R0, c[0x0][0x360] ;  /* 0x0000d800ff007b82 */ /* 0x000e300000000800 */
[----:B------:R-:W3:Y:S08]  /*0060*/  LDC R16, c[0x0][0x364] ;  /* 0x0000d900ff107b82 */ /* 0x000ef00000000800 */
[----:B------:R-:W2:Y:S01]  /*0070*/  LDC R18, c[0x0][0x368] ;  /* 0x0000da00ff127b82 */ /* 0x000ea20000000800 */
[----:B0-----:R-:W-:-:S07]  /*0080*/  IMAD R0, R0, UR4, R3 ;  /* 0x0000000400007c24 */ /* 0x001fce000f8e0203 */
[----:B------:R-:W-:Y:S01]  /*0090*/  S2UR UR4, SR_CTAID.Y ;  /* 0x00000000000479c3 */ /* 0x000fe20000002600 */
[----:B------:R-:W3:Y:S01]  /*00a0*/  S2R R3, SR_TID.Y ;  /* 0x0000000000037919 */ /* 0x000ee20000002200 */
[----:B-1----:R-:W-:-:S06]  /*00b0*/  ISETP.GE.AND P0, PT, R0, UR5, PT ;  /* 0x0000000500007c0c */ /* 0x002fcc000bf06270 */
[----:B------:R-:W2:Y:S08]  /*00c0*/  S2UR UR5, SR_CTAID.Z ;  /* 0x00000000000579c3 */ /* 0x000eb00000002700 */
[----:B------:R-:W0:Y:S08]  /*00d0*/  LDC R17, c[0x0][0x3ac] ;  /* 0x0000eb00ff117b82 */ /* 0x000e300000000800 */
[----:B------:R-:W1:Y:S01]  /*00e0*/  @!P0 LDC R2, c[0x0][0x3a8] ;  /* 0x0000ea00ff028b82 */ /* 0x000e620000000800 */
[----:B--2---:R-:W-:-:S02]  /*00f0*/  IMAD R18, R18, UR5, R5 ;  /* 0x0000000512127c24 */ /* 0x004fc4000f8e0205 */
[----:B---3--:R-:W-:Y:S01]  /*0100*/  IMAD R16, R16, UR4, R3 ;  /* 0x0000000410107c24 */ /* 0x008fe2000f8e0203 */
[----:B-1----:R-:W-:-:S04]  /*0110*/  @!P0 LEA.HI R2, R2, R2, RZ, 0x1 ;  /* 0x0000000202028211 */ /* 0x002fc800078f08ff */
[----:B------:R-:W-:-:S04]  /*0120*/  @!P0 SHF.R.S32.HI R3, RZ, 0x1, R2 ;  /* 0x00000001ff038819 */ /* 0x000fc80000011402 */
[----:B------:R-:W-:-:S04]  /*0130*/  ISETP.LT.AND P0, PT, R16, R3, !P0 ;  /* 0x000000031000720c */ /* 0x000fc80004701270 */
[----:B0-----:R-:W-:-:S13]  /*0140*/  ISETP.GE.OR P0, PT, R18, R17, !P0 ;  /* 0x000000111200720c */ /* 0x001fda0004706670 */
[----:B------:R-:W-:Y:S05]  /*0150*/  @P0 EXIT ;  /* 0x000000000000094d */ /* 0x000fea0003800000 */
[----:B------:R-:W0:Y:S01]  /*0160*/  LDC R10, c[0x0][0x3a0] ;  /* 0x0000e800ff0a7b82 */ /* 0x000e220000000800 */
[----:B------:R-:W1:Y:S01]  /*0170*/  LDCU.64 UR12, c[0x0][0x358] ;  /* 0x00006b00ff0c77ac */ /* 0x000e620008000a00 */
[----:B------:R-:W-:Y:S01]  /*0180*/  HFMA2 R21, -RZ, RZ, 0, 0 ;  /* 0x00000000ff157431 */ /* 0x000fe200000001ff */
[----:B------:R-:W-:Y:S02]  /*0190*/  MOV R22, RZ ;  /* 0x000000ff00167202 */ /* 0x000fe40000000f00 */
[----:B0-----:R-:W-:-:S13]  /*01a0*/  ISETP.GE.AND P0, PT, R10, 0x1, PT ;  /* 0x000000010a00780c */ /* 0x001fda0003f06270 */
[----:B-1----:R-:W-:Y:S05]  /*01b0*/  @!P0 BRA `(.L_x_134) ;  /* 0x0000000800708947 */ /* 0x002fea0003800000 */
[----:B------:R-:W0:Y:S01]  /*01c0*/  LDCU UR4, c[0x0][0x3a8] ;  /* 0x00007500ff0477ac */ /* 0x000e220008000800 */
[----:B------:R-:W-:Y:S02]  /*01d0*/  ISETP.GE.U32.AND P1, PT, R10, 0x8, PT ;  /* 0x000000080a00780c */ /* 0x000fe40003f26070 */
[----:B------:R-:W-:Y:S02]  /*01e0*/  SHF.L.U32 R3, R16, 0x1, RZ ;  /* 0x0000000110037819 */ /* 0x000fe400000006ff */
[----:B------:R-:W-:Y:S02]  /*01f0*/  LOP3.LUT R13, R10, 0x7, RZ, 0xc0, !PT ;  /* 0x000000070a0d7812 */ /* 0x000fe400078ec0ff */
[----:B------:R-:W-:Y:S02]  /*0200*/  MOV R22, RZ ;  /* 0x000000ff00167202 */ /* 0x000fe40000000f00 */
[----:B------:R-:W-:Y:S02]  /*0210*/  ISETP.NE.AND P0, PT, R13, RZ, PT ;  /* 0x000000ff0d00720c */ /* 0x000fe40003f05270 */
[----:B------:R-:W-:-:S02]  /*0220*/  MOV R19, RZ ;  /* 0x000000ff00137202 */ /* 0x000fc40000000f00 */
[----:B------:R-:W-:Y:S01]  /*0230*/  MOV R21, RZ ;  /* 0x000000ff00157202 */ /* 0x000fe20000000f00 */
[----:B0-----:R-:W-:Y:S01]  /*0240*/  IMAD R20, R0, UR4, R3 ;  /* 0x0000000400147c24 */ /* 0x001fe2000f8e0203 */
[----:B------:R-:W-:Y:S07]  /*0250*/  @!P1 BRA `(.L_x_135) ;  /* 0x0000000400209947 */ /* 0x000fee0003800000 */
[----:B------:R-:W0:Y:S01]  /*0260*/  LDCU.128 UR8, c[0x0][0x390] ;  /* 0x00007200ff0877ac */ /* 0x000e220008000c00 */
[----:B------:R-:W-:Y:S01]  /*0270*/  LOP3.LUT R19, R10, 0x7ffffff8, RZ, 0xc0, !PT ;  /* 0x7ffffff80a137812 */ /* 0x000fe200078ec0ff */
[----:B------:R-:W-:Y:S02]  /*0280*/  HFMA2 R22, -RZ, RZ, 0, 0 ;  /* 0x00000000ff167431 */ /* 0x000fe400000001ff */
[----:B------:R-:W-:Y:S01]  /*0290*/  IMAD R12, R20, R17, R18 ;  /* 0x00000011140c7224 */ /* 0x000fe200078e0212 */
[----:B------:R-:W-:Y:S01]  /*02a0*/  IADD3 R11, PT, PT, -R19, RZ, RZ ;  /* 0x000000ff130b7210 */ /* 0x000fe20007ffe1ff */
[----:B0-----:R-:W-:Y:S02]  /*02b0*/  UIADD3 UR6, UP0, UPT, UR8, 0x10, URZ ;  /* 0x0000001008067890 */ /* 0x001fe4000ff1e0ff */
[----:B------:R-:W-:Y:S02]  /*02c0*/  UIADD3 UR4, UP1, UPT, UR10, 0x10, URZ ;  /* 0x000000100a047890 */ /* 0x000fe4000ff3e0ff */
[----:B------:R-:W-:-:S02]  /*02d0*/  UIADD3.X UR7, UPT, UPT, URZ, UR9, URZ, UP0, !UPT ;  /* 0x00000009ff077290 */ /* 0x000fc400087fe4ff */
[----:B------:R-:W-:Y:S01]  /*02e0*/  UIADD3.X UR5, UPT, UPT, URZ, UR11, URZ, UP1, !UPT ;  /* 0x0000000bff057290 */ /* 0x000fe20008ffe4ff */
[----:B------:R-:W-:Y:S02]  /*02f0*/  MOV R2, UR6 ;  /* 0x0000000600027c02 */ /* 0x000fe40008000f00 */
[----:B------:R-:W-:Y:S02]  /*0300*/  MOV R8, UR4 ;  /* 0x0000000400087c02 */ /* 0x000fe40008000f00 */
[----:B------:R-:W-:Y:S02]  /*0310*/  MOV R3, UR7 ;  /* 0x0000000700037c02 */ /* 0x000fe40008000f00 */
[----:B------:R-:W-:-:S07]  /*0320*/  MOV R23, UR5 ;  /* 0x0000000500177c02 */ /* 0x000fce0008000f00 */
.L_x_136:
[----:B------:R-:W0:Y:S01]  /*0330*/  LDC.64 R6, c[0x0][0x380] ;  /* 0x0000e000ff067b82 */ /* 0x000e220000000a00 */
[----:B------:R-:W2:Y:S04]  /*0340*/  LDG.E R14, desc[UR12][R2.64+-0x10] ;  /* 0xfffff00c020e7981 */ /* 0x000ea8000c1e1900 */
[----:B------:R-:W3:Y:S04]  /*0350*/  LDG.E R28, desc[UR12][R2.64+-0xc] ;  /* 0xfffff40c021c7981 */ /* 0x000ee8000c1e1900 */
[----:B------:R-:W4:Y:S01]  /*0360*/  LDG.E R24, desc[UR12][R2.64+-0x8] ;  /* 0xfffff80c02187981 */ /* 0x000f22000c1e1900 */
[----:B0-----:R-:W-:-:S05]  /*0370*/  IMAD.WIDE R6, R12, 0x4, R6 ;  /* 0x000000040c067825 */ /* 0x001fca00078e0206 */
[----:B------:R0:W2:Y:S01]  /*0380*/  LDG.E R15, desc[UR12][R6.64] ;  /* 0x0000000c060f7981 */ /* 0x0000a2000c1e1900 */
[----:B------:R-:W-:-:S05]  /*0390*/  IMAD.WIDE R4, R17, 0x4, R6 ;  /* 0x0000000411047825 */ /* 0x000fca00078e0206 */
[----:B------:R-:W3:Y:S01]  /*03a0*/  LDG.E R25, desc[UR12][R4.64] ;  /* 0x0000000c04197981 */ /* 0x000ee2000c1e1900 */
[----:B0-----:R-:W-:Y:S02]  /*03b0*/  MOV R6, R8 ;  /* 0x0000000800067202 */ /* 0x001fe40000000f00 */
[----:B------:R-:W-:-:S05]  /*03c0*/  MOV R7, R23 ;  /* 0x0000001700077202 */ /* 0x000fca0000000f00 */
[----:B------:R-:W5:Y:S04]  /*03d0*/  LDG.E R27, desc[UR12][R6.64+-0x10] ;  /* 0xfffff00c061b7981 */ /* 0x000f68000c1e1900 */
[----:B------:R-:W4:Y:S01]  /*03e0*/  LDG.E R26, desc[UR12][R6.64+-0xc] ;  /* 0xfffff40c061a7981 */ /* 0x000f22000c1e1900 */
[----:B------:R-:W-:-:S05]  /*03f0*/  IMAD.WIDE R8, R17, 0x4, R4 ;  /* 0x0000000411087825 */ /* 0x000fca00078e0204 */
[----:B------:R-:W4:Y:S01]  /*0400*/  LDG.E R23, desc[UR12][R8.64] ;  /* 0x0000000c08177981 */ /* 0x000f22000c1e1900 */
[C---:B--2---:R-:W-:Y:S01]  /*0410*/  FFMA R21, R15.reuse, R14, R21 ;  /* 0x0000000e0f157223 */ /* 0x044fe20000000015 */
[----:B-----5:R-:W-:Y:S01]  /*0420*/  FFMA R27, R15, R27, R22 ;  /* 0x0000001b0f1b7223 */ /* 0x020fe20000000016 */
[----:B------:R-:W-:-:S04]  /*0430*/  IMAD.WIDE R14, R17, 0x4, R8 ;  /* 0x00000004110e7825 */ /* 0x000fc800078e0208 */
[C---:B---3--:R-:W-:Y:S02]  /*0440*/  FFMA R22, R25.reuse, R28, R21 ;  /* 0x0000001c19167223 */ /* 0x048fe40000000015 */
[----:B------:R-:W2:Y:S01]  /*0450*/  LDG.E R28, desc[UR12][R6.64+-0x8] ;  /* 0xfffff80c061c7981 */ /* 0x000ea2000c1e1900 */
[----:B----4-:R-:W-:Y:S01]  /*0460*/  FFMA R29, R25, R26, R27 ;  /* 0x0000001a191d7223 */ /* 0x010fe2000000001b */
[----:B------:R-:W-:Y:S02]  /*0470*/  IMAD.WIDE R4, R17, 0x4, R14 ;  /* 0x0000000411047825 */ /* 0x000fe400078e020e */
[----:B------:R-:W3:Y:S04]  /*0480*/  LDG.E R25, desc[UR12][R2.64+-0x4] ;  /* 0xfffffc0c02197981 */ /* 0x000ee8000c1e1900 */
[----:B------:R-:W3:Y:S01]  /*0490*/  LDG.E R27, desc[UR12][R14.64] ;  /* 0x0000000c0e1b7981 */ /* 0x000ee2000c1e1900 */
[----:B------:R-:W-:-:S03]  /*04a0*/  FFMA R24, R23, R24, R22 ;  /* 0x0000001817187223 */ /* 0x000fc60000000016 */
[----:B------:R-:W4:Y:S04]  /*04b0*/  LDG.E R26, desc[UR12][R2.64] ;  /* 0x0000000c021a7981 */ /* 0x000f28000c1e1900 */
[----:B------:R-:W4:Y:S04]  /*04c0*/  LDG.E R21, desc[UR12][R4.64] ;  /* 0x0000000c04157981 */ /* 0x000f28000c1e1900 */
[----:B------:R-:W5:Y:S04]  /*04d0*/  LDG.E R14, desc[UR12][R6.64+-0x4] ;  /* 0xfffffc0c060e7981 */ /* 0x000f68000c1e1900 */
[----:B------:R-:W4:Y:S01]  /*04e0*/  LDG.E R22, desc[UR12][R6.64] ;  /* 0x0000000c06167981 */ /* 0x000f22000c1e1900 */
[----:B------:R-:W-:-:S04]  /*04f0*/  IMAD.WIDE R8, R17, 0x4, R4 ;  /* 0x0000000411087825 */ /* 0x000fc800078e0204 */
[----:B--2---:R-:W-:Y:S02]  /*0500*/  FFMA R29, R23, R28, R29 ;  /* 0x0000001c171d7223 */ /* 0x004fe4000000001d */
[----:B------:R-:W2:Y:S04]  /*0510*/  LDG.E R23, desc[UR12][R8.64] ;  /* 0x0000000c08177981 */ /* 0x000ea8000c1e1900 */
[----:B------:R-:W2:Y:S01]  /*0520*/  LDG.E R28, desc[UR12][R2.64+0x4] ;  /* 0x0000040c021c7981 */ /* 0x000ea2000c1e1900 */
[C---:B---3--:R-:W-:Y:S01]  /*0530*/  FFMA R25, R27.reuse, R25, R24 ;  /* 0x000000191b197223 */ /* 0x048fe20000000018 */
[----:B-----5:R-:W-:Y:S01]  /*0540*/  FFMA R24, R27, R14, R29 ;  /* 0x0000000e1b187223 */ /* 0x020fe2000000001d */
[----:B------:R-:W-:Y:S01]  /*0550*/  IMAD.WIDE R14, R17, 0x4, R8 ;  /* 0x00000004110e7825 */ /* 0x000fe200078e0208 */
[----:B------:R-:W3:Y:S03]  /*0560*/  LDG.E R27, desc[UR12][R6.64+0x4] ;  /* 0x0000040c061b7981 */ /* 0x000ee6000c1e1900 */
[C---:B----4-:R-:W-:Y:S01]  /*0570*/  FFMA R29, R21.reuse, R26, R25 ;  /* 0x0000001a151d7223 */ /* 0x050fe20000000019 */
[----:B------:R-:W-:Y:S01]  /*0580*/  FFMA R24, R21, R22, R24 ;  /* 0x0000001615187223 */ /* 0x000fe20000000018 */
[----:B------:R-:W4:Y:S01]  /*0590*/  LDG.E R26, desc[UR12][R2.64+0x8] ;  /* 0x0000080c021a7981 */ /* 0x000f22000c1e1900 */
[----:B------:R-:W-:-:S03]  /*05a0*/  IMAD.WIDE R4, R17, 0x4, R14 ;  /* 0x0000000411047825 */ /* 0x000fc600078e020e */
[----:B------:R-:W4:Y:S04]  /*05b0*/  LDG.E R25, desc[UR12][R14.64] ;  /* 0x0000000c0e197981 */ /* 0x000f28000c1e1900 */
[----:B------:R-:W5:Y:S04]  /*05c0*/  LDG.E R22, desc[UR12][R6.64+0x8] ;  /* 0x0000080c06167981 */ /* 0x000f68000c1e1900 */
[----:B------:R-:W5:Y:S04]  /*05d0*/  LDG.E R4, desc[UR12][R4.64] ;  /* 0x0000000c04047981 */ /* 0x000f68000c1e1900 */
[----:B------:R0:W5:Y:S04]  /*05e0*/  LDG.E R21, desc[UR12][R2.64+0xc] ;  /* 0x00000c0c02157981 */ /* 0x000168000c1e1900 */
[----:B------:R-:W5:Y:S01]  /*05f0*/  LDG.E R9, desc[UR12][R6.64+0xc] ;  /* 0x00000c0c06097981 */ /* 0x000f62000c1e1900 */
[----:B------:R-:W-:-:S04]  /*0600*/  IADD3 R11, PT, PT, R11, 0x8, RZ ;  /* 0x000000080b0b7810 */ /* 0x000fc80007ffe0ff */
[----:B------:R-:W-:Y:S02]  /*0610*/  ISETP.NE.AND P1, PT, R11, RZ, PT ;  /* 0x000000ff0b00720c */ /* 0x000fe40003f25270 */
[----:B0-----:R-:W-:Y:S02]  /*0620*/  IADD3 R2, P2, PT, R2, 0x20, RZ ;  /* 0x0000002002027810 */ /* 0x001fe40007f5e0ff */
[----:B------:R-:W-:Y:S02]  /*0630*/  IADD3 R8, P3, PT, R6, 0x20, RZ ;  /* 0x0000002006087810 */ /* 0x000fe40007f7e0ff */
[----:B------:R-:W-:Y:S02]  /*0640*/  IADD3.X R3, PT, PT, RZ, R3, RZ, P2, !PT ;  /* 0x00000003ff037210 */ /* 0x000fe400017fe4ff */
[----:B------:R-:W-:Y:S01]  /*0650*/  LEA R12, R17, R12, 0x3 ;  /* 0x0000000c110c7211 */ /* 0x000fe200078e18ff */
[C---:B--2---:R-:W-:Y:S01]  /*0660*/  FFMA R28, R23.reuse, R28, R29 ;  /* 0x0000001c171c7223 */ /* 0x044fe2000000001d */
[----:B---3--:R-:W-:Y:S01]  /*0670*/  FFMA R24, R23, R27, R24 ;  /* 0x0000001b17187223 */ /* 0x008fe20000000018 */
[----:B------:R-:W-:-:S02]  /*0680*/  IADD3.X R23, PT, PT, RZ, R7, RZ, P3, !PT ;  /* 0x00000007ff177210 */ /* 0x000fc40001ffe4ff */
[C---:B----4-:R-:W-:Y:S01]  /*0690*/  FFMA R27, R25.reuse, R26, R28 ;  /* 0x0000001a191b7223 */ /* 0x050fe2000000001c */
[----:B-----5:R-:W-:-:S03]  /*06a0*/  FFMA R22, R25, R22, R24 ;  /* 0x0000001619167223 */ /* 0x020fc60000000018 */
[C---:B------:R-:W-:Y:S01]  /*06b0*/  FFMA R21, R4.reuse, R21, R27 ;  /* 0x0000001504157223 */ /* 0x040fe2000000001b */
[----:B------:R-:W-:Y:S01]  /*06c0*/  FFMA R22, R4, R9, R22 ;  /* 0x0000000904167223 */ /* 0x000fe20000000016 */
[----:B------:R-:W-:Y:S06]  /*06d0*/  @P1 BRA `(.L_x_136) ;  /* 0xfffffffc00141947 */ /* 0x000fec000383ffff */
.L_x_135:
[----:B------:R-:W-:Y:S05]  /*06e0*/  @!P0 BRA `(.L_x_134) ;  /* 0x0000000400248947 */ /* 0x000fea0003800000 */
[----:B------:R-:W-:Y:S02]  /*06f0*/  ISETP.GE.U32.AND P0, PT, R13, 0x4, PT ;  /* 0x000000040d00780c */ /* 0x000fe40003f06070 */
[----:B------:R-:W-:-:S04]  /*0700*/  LOP3.LUT R23, R10, 0x3, RZ, 0xc0, !PT ;  /* 0x000000030a177812 */ /* 0x000fc800078ec0ff */
[----:B------:R-:W-:-:S07]  /*0710*/  ISETP.NE.AND P1, PT, R23, RZ, PT ;  /* 0x000000ff1700720c */ /* 0x000fce0003f25270 */
[----:B------:R-:W-:Y:S06]  /*0720*/  @!P0 BRA `(.L_x_137) ;  /* 0x0000000000808947 */ /* 0x000fec0003800000 */
[----:B------:R-:W0:Y:S01]  /*0730*/  LDC.64 R8, c[0x0][0x380] ;  /* 0x0000e000ff087b82 */ /* 0x000e220000000a00 */
[----:B------:R-:W-:-:S05]  /*0740*/  IADD3 R6, PT, PT, R20, R19, RZ ;  /* 0x0000001314067210 */ /* 0x000fca0007ffe0ff */
[----:B------:R-:W-:Y:S02]  /*0750*/  IMAD R7, R6, R17, R18 ;  /* 0x0000001106077224 */ /* 0x000fe400078e0212 */
[----:B------:R-:W1:Y:S08]  /*0760*/  LDC.64 R4, c[0x0][0x390] ;  /* 0x0000e400ff047b82 */ /* 0x000e700000000a00 */
[----:B------:R-:W2:Y:S01]  /*0770*/  LDC.64 R2, c[0x0][0x398] ;  /* 0x0000e600ff027b82 */ /* 0x000ea20000000a00 */
[----:B0-----:R-:W-:-:S04]  /*0780*/  IMAD.WIDE R8, R7, 0x4, R8 ;  /* 0x0000000407087825 */ /* 0x001fc800078e0208 */
[----:B------:R-:W-:Y:S02]  /*0790*/  IMAD.WIDE R12, R17, 0x4, R8 ;  /* 0x00000004110c7825 */ /* 0x000fe400078e0208 */
[----:B------:R-:W3:Y:S02]  /*07a0*/  LDG.E R8, desc[UR12][R8.64] ;  /* 0x0000000c08087981 */ /* 0x000ee4000c1e1900 */
[----:B-1----:R-:W-:-:S04]  /*07b0*/  IMAD.WIDE.U32 R4, R19, 0x4, R4 ;  /* 0x0000000413047825 */ /* 0x002fc800078e0004 */
[----:B------:R-:W-:Y:S01]  /*07c0*/  IMAD.WIDE R6, R17, 0x4, R12 ;  /* 0x0000000411067825 */ /* 0x000fe200078e020c */
[----:B------:R-:W3:Y:S03]  /*07d0*/  LDG.E R11, desc[UR12][R4.64] ;  /* 0x0000000c040b7981 */ /* 0x000ee6000c1e1900 */
[----:B--2---:R-:W-:Y:S01]  /*07e0*/  IMAD.WIDE.U32 R2, R19, 0x4, R2 ;  /* 0x0000000413027825 */ /* 0x004fe200078e0002 */
[----:B------:R-:W2:Y:S04]  /*07f0*/  LDG.E R12, desc[UR12][R12.64] ;  /* 0x0000000c0c0c7981 */ /* 0x000ea8000c1e1900 */
[----:B------:R-:W4:Y:S01]  /*0800*/  LDG.E R29, desc[UR12][R2.64] ;  /* 0x0000000c021d7981 */ /* 0x000f22000c1e1900 */
[----:B------:R-:W-:-:S03]  /*0810*/  IMAD.WIDE R14, R17, 0x4, R6 ;  /* 0x00000004110e7825 */ /* 0x000fc600078e0206 */
[----:B------:R-:W2:Y:S04]  /*0820*/  LDG.E R27, desc[UR12][R4.64+0x4] ;  /* 0x0000040c041b7981 */ /* 0x000ea8000c1e1900 */
[----:B------:R-:W5:Y:S04]  /*0830*/  LDG.E R25, desc[UR12][R2.64+0x4] ;  /* 0x0000040c02197981 */ /* 0x000f68000c1e1900 */
        /* <DEDUP_REMOVED lines=8> */
[----:B----4-:R-:W-:-:S03]  /*08c0*/  FFMA R8, R8, R29, R22 ;  /* 0x0000001d08087223 */ /* 0x010fc60000000016 */
[C---:B--2---:R-:W-:Y:S01]  /*08d0*/  FFMA R11, R12.reuse, R27, R11 ;  /* 0x0000001b0c0b7223 */ /* 0x044fe2000000000b */
[----:B-----5:R-:W-:-:S03]  /*08e0*/  FFMA R25, R12, R25, R8 ;  /* 0x000000190c197223 */ /* 0x020fc60000000008 */
[C---:B------:R-:W-:Y:S01]  /*08f0*/  FFMA R11, R6.reuse, R24, R11 ;  /* 0x00000018060b7223 */ /* 0x040fe2000000000b */
[----:B------:R-:W-:-:S03]  /*0900*/  FFMA R25, R6, R26, R25 ;  /* 0x0000001a06197223 */ /* 0x000fc60000000019 */
[C---:B------:R-:W-:Y:S01]  /*0910*/  FFMA R21, R14.reuse, R9, R11 ;  /* 0x000000090e157223 */ /* 0x040fe2000000000b */
[----:B------:R-:W-:-:S07]  /*0920*/  FFMA R22, R14, R28, R25 ;  /* 0x0000001c0e167223 */ /* 0x000fce0000000019 */
.L_x_137:
[----:B------:R-:W-:Y:S05]  /*0930*/  @!P1 BRA `(.L_x_134) ;  /* 0x0000000000909947 */ /* 0x000fea0003800000 */
[----:B------:R-:W-:Y:S01]  /*0940*/  ISETP.NE.AND P0, PT, R23, 0x1, PT ;  /* 0x000000011700780c */ /* 0x000fe20003f05270 */
[----:B------:R-:W0:Y:S01]  /*0950*/  LDC.64 R12, c[0x0][0x398] ;  /* 0x0000e600ff0c7b82 */ /* 0x000e220000000a00 */
[----:B------:R-:W-:-:S04]  /*0960*/  LOP3.LUT R2, R10, 0x1, RZ, 0xc0, !PT ;  /* 0x000000010a027812 */ /* 0x000fc800078ec0ff */
[----:B------:R-:W-:-:S03]  /*0970*/  ISETP.NE.U32.AND P1, PT, R2, 0x1, PT ;  /* 0x000000010200780c */ /* 0x000fc60003f25070 */
[----:B------:R-:W1:Y:S04]  /*0980*/  LDC.64 R10, c[0x0][0x390] ;  /* 0x0000e400ff0a7b82 */ /* 0x000e680000000a00 */
[----:B------:R-:W-:-:S04]  /*0990*/  @P0 IADD3 R14, PT, PT, R20, R19, RZ ;  /* 0x00000013140e0210 */ /* 0x000fc80007ffe0ff */
[----:B------:R-:W2:Y:S01]  /*09a0*/  @P0 LDC.64 R8, c[0x0][0x380] ;  /* 0x0000e000ff080b82 */ /* 0x000ea20000000a00 */
[----:B------:R-:W-:-:S07]  /*09b0*/  @P0 IMAD R15, R14, R17, R18 ;  /* 0x000000110e0f0224 */ /* 0x000fce00078e0212 */
[----:B------:R-:W3:Y:S01]  /*09c0*/  @!P1 LDC.64 R2, c[0x0][0x380] ;  /* 0x0000e000ff029b82 */ /* 0x000ee20000000a00 */
[----:B0-----:R-:W-:-:S05]  /*09d0*/  @P0 IMAD.WIDE.U32 R12, R19, 0x4, R12 ;  /* 0x00000004130c0825 */ /* 0x001fca00078e000c */
[----:B------:R-:W4:Y:S02]  /*09e0*/  @P0 LDG.E R23, desc[UR12][R12.64] ;  /* 0x0000000c0c170981 */ /* 0x000f24000c1e1900 */
[----:B------:R-:W0:Y:S01]  /*09f0*/  LDC.64 R4, c[0x0][0x390] ;  /* 0x0000e400ff047b82 */ /* 0x000e220000000a00 */
[C---:B-1----:R-:W-:Y:S01]  /*0a00*/  @P0 IMAD.WIDE.U32 R10, R19.reuse, 0x4, R10 ;  /* 0x00000004130a0825 */ /* 0x042fe200078e000a */
[----:B------:R-:W-:Y:S01]  /*0a10*/  @P0 IADD3 R19, PT, PT, R19, 0x2, RZ ;  /* 0x0000000213130810 */ /* 0x000fe20007ffe0ff */
[----:B------:R-:W5:Y:S03]  /*0a20*/  @P0 LDG.E R24, desc[UR12][R12.64+0x4] ;  /* 0x0000040c0c180981 */ /* 0x000f66000c1e1900 */
[----:B------:R-:W-:Y:S01]  /*0a30*/  @!P1 IADD3 R20, PT, PT, R20, R19, RZ ;  /* 0x0000001314149210 */ /* 0x000fe20007ffe0ff */
[----:B------:R-:W5:Y:S01]  /*0a40*/  @P0 LDG.E R25, desc[UR12][R10.64+0x4] ;  /* 0x0000040c0a190981 */ /* 0x000f62000c1e1900 */
[----:B------:R-:W1:Y:S01]  /*0a50*/  LDC.64 R6, c[0x0][0x398] ;  /* 0x0000e600ff067b82 */ /* 0x000e620000000a00 */
[----:B--2---:R-:W-:-:S04]  /*0a60*/  @P0 IMAD.WIDE R8, R15, 0x4, R8 ;  /* 0x000000040f080825 */ /* 0x004fc800078e0208 */
[----:B------:R-:W-:Y:S02]  /*0a70*/  @!P1 IMAD R27, R20, R17, R18 ;  /* 0x00000011141b9224 */ /* 0x000fe400078e0212 */
[----:B------:R-:W-:Y:S01]  /*0a80*/  @P0 IMAD.WIDE R14, R17, 0x4, R8 ;  /* 0x00000004110e0825 */ /* 0x000fe200078e0208 */
[----:B------:R-:W2:Y:S04]  /*0a90*/  @P0 LDG.E R20, desc[UR12][R10.64] ;  /* 0x0000000c0a140981 */ /* 0x000ea8000c1e1900 */
[----:B------:R-:W2:Y:S01]  /*0aa0*/  @P0 LDG.E R8, desc[UR12][R8.64] ;  /* 0x0000000c08080981 */ /* 0x000ea2000c1e1900 */
[----:B---3--:R-:W-:-:S03]  /*0ab0*/  @!P1 IMAD.WIDE R2, R27, 0x4, R2 ;  /* 0x000000041b029825 */ /* 0x008fc600078e0202 */
[----:B------:R-:W5:Y:S01]  /*0ac0*/  @P0 LDG.E R14, desc[UR12][R14.64] ;  /* 0x0000000c0e0e0981 */ /* 0x000f62000c1e1900 */
[----:B0-----:R-:W-:-:S03]  /*0ad0*/  @!P1 IMAD.WIDE.U32 R4, R19, 0x4, R4 ;  /* 0x0000000413049825 */ /* 0x001fc600078e0004 */
[----:B------:R-:W3:Y:S01]  /*0ae0*/  @!P1 LDG.E R2, desc[UR12][R2.64] ;  /* 0x0000000c02029981 */ /* 0x000ee2000c1e1900 */
[----:B-1----:R-:W-:-:S03]  /*0af0*/  @!P1 IMAD.WIDE.U32 R6, R19, 0x4, R6 ;  /* 0x0000000413069825 */ /* 0x002fc600078e0006 */
[----:B------:R-:W3:Y:S04]  /*0b00*/  @!P1 LDG.E R4, desc[UR12][R4.64] ;  /* 0x0000000c04049981 */ /* 0x000ee8000c1e1900 */
[----:B------:R-:W3:Y:S01]  /*0b10*/  @!P1 LDG.E R7, desc[UR12][R6.64] ;  /* 0x0000000c06079981 */ /* 0x000ee2000c1e1900 */
[C---:B--2---:R-:W-:Y:S01]  /*0b20*/  @P0 FFMA R9, R8.reuse, R20, R21 ;  /* 0x0000001408090223 */ /* 0x044fe20000000015 */
[----:B----4-:R-:W-:-:S03]  /*0b30*/  @P0 FFMA R23, R8, R23, R22 ;  /* 0x0000001708170223 */ /* 0x010fc60000000016 */
[C---:B-----5:R-:W-:Y:S01]  /*0b40*/  @P0 FFMA R21, R14.reuse, R25, R9 ;  /* 0x000000190e150223 */ /* 0x060fe20000000009 */
[----:B------:R-:W-:-:S03]  /*0b50*/  @P0 FFMA R22, R14, R24, R23 ;  /* 0x000000180e160223 */ /* 0x000fc60000000017 */
[C---:B---3--:R-:W-:Y:S01]  /*0b60*/  @!P1 FFMA R21, R2.reuse, R4, R21 ;  /* 0x0000000402159223 */ /* 0x048fe20000000015 */
[----:B------:R-:W-:-:S07]  /*0b70*/  @!P1 FFMA R22, R2, R7, R22 ;  /* 0x0000000702169223 */ /* 0x000fce0000000016 */
.L_x_134:
[----:B------:R-:W0:Y:S08]  /*0b80*/  LDC R5, c[0x0][0x3a8] ;  /* 0x0000ea00ff057b82 */ /* 0x000e300000000800 */
[----:B------:R-:W1:Y:S01]  /*0b90*/  LDC.64 R2, c[0x0][0x388] ;  /* 0x0000e200ff027b82 */ /* 0x000e620000000a00 */
[-C--:B0-----:R-:W-:Y:S01]  /*0ba0*/  LEA.HI R7, R5, R5.reuse, RZ, 0x1 ;  /* 0x0000000505077211 */ /* 0x081fe200078f08ff */
[----:B------:R-:W-:-:S03]  /*0bb0*/  IMAD R0, R0, R5, RZ ;  /* 0x0000000500007224 */ /* 0x000fc600078e02ff */
[----:B------:R-:W-:Y:S01]  /*0bc0*/  LEA.HI.SX32 R4, R7, R16, 0x1f ;  /* 0x0000001007047211 */ /* 0x000fe200078ffaff */
[-CC-:B------:R-:W-:Y:S02]  /*0bd0*/  IMAD R16, R16, R17.reuse, R18.reuse ;  /* 0x0000001110107224 */ /* 0x180fe400078e0212 */
[CC--:B------:R-:W-:Y:S02]  /*0be0*/  IMAD R18, R0.reuse, R17.reuse, R18 ;  /* 0x0000001100127224 */ /* 0x0c0fe400078e0212 */
[-C--:B------:R-:W-:Y:S02]  /*0bf0*/  IMAD R5, R0, R17.reuse, R16 ;  /* 0x0000001100057224 */ /* 0x080fe400078e0210 */
[----:B------:R-:W-:Y:S02]  /*0c00*/  IMAD R17, R4, R17, R18 ;  /* 0x0000001104117224 */ /* 0x000fe400078e0212 */
[----:B-1----:R-:W-:-:S04]  /*0c10*/  IMAD.WIDE R4, R5, 0x4, R2 ;  /* 0x0000000405047825 */ /* 0x002fc800078e0202 */
[----:B------:R-:W-:Y:S01]  /*0c20*/  IMAD.WIDE R2, R17, 0x4, R2 ;  /* 0x0000000411027825 */ /* 0x000fe200078e0202 */
[----:B------:R-:W-:Y:S04]  /*0c30*/  STG.E desc[UR12][R4.64], R21 ;  /* 0x0000001504007986 */ /* 0x000fe8000c10190c */
[----:B------:R-:W-:Y:S01]  /*0c40*/  STG.E desc[UR12][R2.64], R22 ;  /* 0x0000001602007986 */ /* 0x000fe2000c10190c */
[----:B------:R-:W-:Y:S05]  /*0c50*/  EXIT ;  /* 0x000000000000794d */ /* 0x000fea0003800000 */
.L_x_138:
        /* <DEDUP_REMOVED lines=10> */
.L_x_151:


//--------------------- .text._Z7dwt_colPfS_S_S_iiii --------------------------
	.section	.text._Z7dwt_colPfS_S_S_iiii,"ax",@progbits
	.align	128
        .global         _Z7dwt_colPfS_S_S_iiii
        .type           _Z7dwt_colPfS_S_S_iiii,@function
        .size           _Z7dwt_colPfS_S_S_iiii,(.L_x_152 - _Z7dwt_colPfS_S_S_iiii)
        .other          _Z7dwt_colPfS_S_S_iiii,@"STO_CUDA_ENTRY STV_DEFAULT"
_Z7dwt_colPfS_S_S_iiii:
.text._Z7dwt_colPfS_S_S_iiii:
[----:B------:R-:W-:Y:S01]  /*0000*/  LDC R1, c[0x0][0x37c] ;  /* 0x0000df00ff017b82 */ /* 0x000fe20000000800 */
[----:B------:R-:W0:Y:S07]  /*0010*/  S2R R4, SR_TID.Y ;  /* 0x0000000000047919 */ /* 0x000e2e0000002200 */
[----:B------:R-:W1:Y:S01]  /*0020*/  LDC R0, c[0x0][0x360] ;  /* 0x0000d800ff007b82 */ /* 0x000e620000000800 */
[----:B------:R-:W2:Y:S01]  /*0030*/  LDCU UR7, c[0x0][0x3a4] ;  /* 0x00007480ff0777ac */ /* 0x000ea20008000800 */
[----:B------:R-:W1:Y:S01]  /*0040*/  S2R R5, SR_TID.X ;  /* 0x0000000000057919 */ /* 0x000e620000002100 */
[----:B------:R-:W3:Y:S05]  /*0050*/  S2R R7, SR_TID.Z ;  /* 0x0000000000077919 */ /* 0x000eea0000002300 */
[----:B------:R-:W0:Y:S08]  /*0060*/  S2UR UR5, SR_CTAID.Y ;  /* 0x00000000000579c3 */ /* 0x000e300000002600 */
[----:B------:R-:W0:Y:S08]  /*0070*/  LDC R17, c[0x0][0x364] ;  /* 0x0000d900ff117b82 */ /* 0x000e300000000800 */
[----:B------:R-:W1:Y:S08]  /*0080*/  S2UR UR4, SR_CTAID.X ;  /* 0x00000000000479c3 */ /* 0x000e700000002500 */
[----:B------:R-:W4:Y:S08]  /*0090*/  LDC.64 R2, c[0x0][0x3a8] ;  /* 0x0000ea00ff027b82 */ /* 0x000f300000000a00 */
[----:B------:R-:W3:Y:S01]  /*00a0*/  S2UR UR6, SR_CTAID.Z ;  /* 0x00000000000679c3 */ /* 0x000ee20000002700 */
[----:B0-----:R-:W-:-:S07]  /*00b0*/  IMAD R17, R17, UR5, R4 ;  /* 0x0000000511117c24 */ /* 0x001fce000f8e0204 */
[----:B------:R-:W3:Y:S01]  /*00c0*/  LDC R16, c[0x0][0x368] ;  /* 0x0000da00ff107b82 */ /* 0x000ee20000000800 */
[----:B-1----:R-:W-:Y:S01]  /*00d0*/  IMAD R0, R0, UR4, R5 ;  /* 0x0000000400007c24 */ /* 0x002fe2000f8e0205 */
[----:B----4-:R-:W-:Y:S02]  /*00e0*/  LEA.HI R19, R3, R3, RZ, 0x1 ;  /* 0x0000000303137211 */ /* 0x010fe400078f08ff */
[----:B------:R-:W-:Y:S02]  /*00f0*/  ISETP.GE.AND P0, PT, R17, R2, PT ;  /* 0x000000021100720c */ /* 0x000fe40003f06270 */
[----:B------:R-:W-:Y:S02]  /*0100*/  SHF.R.S32.HI R19, RZ, 0x1, R19 ;  /* 0x00000001ff137819 */ /* 0x000fe40000011413 */
[----:B--2---:R-:W-:Y:S01]  /*0110*/  ISETP.GE.OR P0, PT, R0, UR7, P0 ;  /* 0x0000000700007c0c */ /* 0x004fe20008706670 */
[----:B---3--:R-:W-:-:S05]  /*0120*/  IMAD R16, R16, UR6, R7 ;  /* 0x0000000610107c24 */ /* 0x008fca000f8e0207 */
[----:B------:R-:W-:-:S13]  /*0130*/  ISETP.GE.OR P0, PT, R16, R19, P0 ;  /* 0x000000131000720c */ /* 0x000fda0000706670 */
[----:B------:R-:W-:Y:S05]  /*0140*/  @P0 EXIT ;  /* 0x000000000000094d */ /* 0x000fea0003800000 */
[----:B------:R-:W0:Y:S01]  /*0150*/  LDC R10, c[0x0][0x3a0] ;  /* 0x0000e800ff0a7b82 */ /* 0x000e220000000800 */
[----:B------:R-:W1:Y:S01]  /*0160*/  LDCU.64 UR12, c[0x0][0x358] ;  /* 0x00006b00ff0c77ac */ /* 0x000e620008000a00 */
[----:B------:R-:W-:Y:S01]  /*0170*/  HFMA2 R22, -RZ, RZ, 0, 0 ;  /* 0x00000000ff167431 */ /* 0x000fe200000001ff */
[----:B------:R-:W-:Y:S02]  /*0180*/  MOV R18, RZ ;  /* 0x000000ff00127202 */ /* 0x000fe40000000f00 */
[----:B0-----:R-:W-:-:S13]  /*0190*/  ISETP.GE.AND P0, PT, R10, 0x1, PT ;  /* 0x000000010a00780c */ /* 0x001fda0003f06270 */
[----:B-1----:R-:W-:Y:S05]  /*01a0*/  @!P0 BRA `(.L_x_139) ;  /* 0x0000000800388947 */ /* 0x002fea0003800000 */
[----:B------:R-:W-:Y:S01]  /*01b0*/  ISETP.GE.U32.AND P1, PT, R10, 0x8, PT ;  /* 0x000000080a00780c */ /* 0x000fe20003f26070 */
[----:B------:R-:W-:Y:S01]  /*01c0*/  IMAD R4, R0, R2, R17 ;  /* 0x0000000200047224 */ /* 0x000fe200078e0211 */
[----:B------:R-:W-:Y:S02]  /*01d0*/  SHF.L.U32 R20, R16, 0x1, RZ ;  /* 0x0000000110147819 */ /* 0x000fe400000006ff */
[----:B------:R-:W-:Y:S02]  /*01e0*/  LOP3.LUT R23, R10, 0x7, RZ, 0xc0, !PT ;  /* 0x000000070a177812 */ /* 0x000fe400078ec0ff */
[----:B------:R-:W-:Y:S01]  /*01f0*/  MOV R18, RZ ;  /* 0x000000ff00127202 */ /* 0x000fe20000000f00 */
[----:B------:R-:W-:Y:S01]  /*0200*/  IMAD R20, R4, R3, R20 ;  /* 0x0000000304147224 */ /* 0x000fe200078e0214 */
[----:B------:R-:W-:Y:S02]  /*0210*/  ISETP.NE.AND P0, PT, R23, RZ, PT ;  /* 0x000000ff1700720c */ /* 0x000fe40003f05270 */
[----:B------:R-:W-:-:S02]  /*0220*/  MOV R21, RZ ;  /* 0x000000ff00157202 */ /* 0x000fc40000000f00 */
[----:B------:R-:W-:Y:S01]  /*0230*/  MOV R22, RZ ;  /* 0x000000ff00167202 */ /* 0x000fe20000000f00 */
[----:B------:R-:W-:Y:S08]  /*0240*/  @!P1 BRA `(.L_x_140) ;  /* 0x0000000400049947 */ /* 0x000ff00003800000 */
[----:B------:R-:W0:Y:S01]  /*0250*/  LDCU.128 UR8, c[0x0][0x390] ;  /* 0x00007200ff0877ac */ /* 0x000e220008000c00 */
[----:B------:R-:W-:Y:S01]  /*0260*/  LOP3.LUT R21, R10, 0x7ffffff8, RZ, 0xc0, !PT ;  /* 0x7ffffff80a157812 */ /* 0x000fe200078ec0ff */
[----:B------:R-:W-:Y:S01]  /*0270*/  HFMA2 R18, -RZ, RZ, 0, 0 ;  /* 0x00000000ff127431 */ /* 0x000fe200000001ff */
[----:B------:R-:W-:Y:S02]  /*0280*/  MOV R11, R20 ;  /* 0x00000014000b7202 */ /* 0x000fe40000000f00 */
        /* <DEDUP_REMOVED lines=9> */
.L_x_141:
[----:B------:R-:W0:Y:S01]  /*0320*/  LDC.64 R4, c[0x0][0x380] ;  /* 0x0000e000ff047b82 */ /* 0x000e220000000a00 */
[----:B------:R-:W-:Y:S01]  /*0330*/  MOV R8, R13 ;  /* 0x0000000d00087202 */ /* 0x000fe20000000f00 */
[----:B------:R-:W2:Y:S01]  /*0340*/  LDG.E R28, desc[UR12][R6.64+0x8] ;  /* 0x0000080c061c7981 */ /* 0x000ea2000c1e1900 */
[----:B------:R-:W-:-:S03]  /*0350*/  MOV R9, R24 ;  /* 0x0000001800097202 */ /* 0x000fc60000000f00 */
[----:B------:R-:W3:Y:S04]  /*0360*/  LDG.E R24, desc[UR12][R6.64+-0x10] ;  /* 0xfffff00c06187981 */ /* 0x000ee8000c1e1900 */
[----:B------:R-:W4:Y:S04]  /*0370*/  LDG.E R29, desc[UR12][R8.64+-0x10] ;  /* 0xfffff00c081d7981 */ /* 0x000f28000c1e1900 */
[----:B------:R-:W5:Y:S04]  /*0380*/  LDG.E R13, desc[UR12][R6.64+-0xc] ;  /* 0xfffff40c060d7981 */ /* 0x000f68000c1e1900 */
[----:B------:R-:W2:Y:S01]  /*0390*/  LDG.E R15, desc[UR12][R8.64+-0xc] ;  /* 0xfffff40c080f7981 */ /* 0x000ea2000c1e1900 */
[----:B0-----:R-:W-:-:S05]  /*03a0*/  IMAD.WIDE R4, R11, 0x4, R4 ;  /* 0x000000040b047825 */ /* 0x001fca00078e0204 */
[----:B------:R-:W3:Y:S04]  /*03b0*/  LDG.E R25, desc[UR12][R4.64] ;  /* 0x0000000c04197981 */ /* 0x000ee8000c1e1900 */
[----:B------:R-:W5:Y:S01]  /*03c0*/  LDG.E R14, desc[UR12][R4.64+0x4] ;  /* 0x0000040c040e7981 */ /* 0x000f62000c1e1900 */
[C---:B---3--:R-:W-:Y:S01]  /*03d0*/  FFMA R27, R25.reuse, R24, R22 ;  /* 0x00000018191b7223 */ /* 0x048fe20000000016 */
[----:B----4-:R-:W-:Y:S02]  /*03e0*/  FFMA R24, R25, R29, R18 ;  /* 0x0000001d19187223 */ /* 0x010fe40000000012 */
[----:B------:R-:W3:Y:S04]  /*03f0*/  LDG.E R22, desc[UR12][R8.64+-0x8] ;  /* 0xfffff80c08167981 */ /* 0x000ee8000c1e1900 */
[----:B------:R-:W4:Y:S04]  /*0400*/  LDG.E R18, desc[UR12][R6.64+-0x8] ;  /* 0xfffff80c06127981 */ /* 0x000f28000c1e1900 */
[----:B------:R-:W4:Y:S01]  /*0410*/  LDG.E R25, desc[UR12][R4.64+0x8] ;  /* 0x0000080c04197981 */ /* 0x000f22000c1e1900 */
[C---:B-----5:R-:W-:Y:S01]  /*0420*/  FFMA R26, R14.reuse, R13, R27 ;  /* 0x0000000d0e1a7223 */ /* 0x060fe2000000001b */
[----:B--2---:R-:W-:-:S02]  /*0430*/  FFMA R27, R14, R15, R24 ;  /* 0x0000000f0e1b7223 */ /* 0x004fc40000000018 */
[----:B------:R-:W2:Y:S04]  /*0440*/  LDG.E R15, desc[UR12][R6.64+-0x4] ;  /* 0xfffffc0c060f7981 */ /* 0x000ea8000c1e1900 */
[----:B------:R-:W2:Y:S04]  /*0450*/  LDG.E R14, desc[UR12][R4.64+0xc] ;  /* 0x00000c0c040e7981 */ /* 0x000ea8000c1e1900 */
[----:B------:R-:W5:Y:S01]  /*0460*/  LDG.E R13, desc[UR12][R8.64+-0x4] ;  /* 0xfffffc0c080d7981 */ /* 0x000f62000c1e1900 */
[C---:B----4-:R-:W-:Y:S01]  /*0470*/  FFMA R29, R25.reuse, R18, R26 ;  /* 0x00000012191d7223 */ /* 0x050fe2000000001a */
[----:B---3--:R-:W-:-:S02]  /*0480*/  FFMA R24, R25, R22, R27 ;  /* 0x0000001619187223 */ /* 0x008fc4000000001b */
[----:B------:R-:W3:Y:S04]  /*0490*/  LDG.E R18, desc[UR12][R8.64] ;  /* 0x0000000c08127981 */ /* 0x000ee8000c1e1900 */
[----:B------:R-:W3:Y:S04]  /*04a0*/  LDG.E R25, desc[UR12][R4.64+0x10] ;  /* 0x0000100c04197981 */ /* 0x000ee8000c1e1900 */
[----:B------:R-:W4:Y:S01]  /*04b0*/  LDG.E R22, desc[UR12][R6.64] ;  /* 0x0000000c06167981 */ /* 0x000f22000c1e1900 */
[C---:B--2---:R-:W-:Y:S01]  /*04c0*/  FFMA R26, R14.reuse, R15, R29 ;  /* 0x0000000f0e1a7223 */ /* 0x044fe2000000001d */
[----:B-----5:R-:W-:-:S02]  /*04d0*/  FFMA R15, R14, R13, R24 ;  /* 0x0000000d0e0f7223 */ /* 0x020fc40000000018 */
[----:B------:R-:W2:Y:S04]  /*04e0*/  LDG.E R14, desc[UR12][R6.64+0x4] ;  /* 0x0000040c060e7981 */ /* 0x000ea8000c1e1900 */
[----:B------:R-:W2:Y:S04]  /*04f0*/  LDG.E R13, desc[UR12][R4.64+0x14] ;  /* 0x0000140c040d7981 */ /* 0x000ea8000c1e1900 */
[----:B------:R0:W5:Y:S04]  /*0500*/  LDG.E R29, desc[UR12][R6.64+0xc] ;  /* 0x00000c0c061d7981 */ /* 0x000168000c1e1900 */
[----:B------:R-:W5:Y:S01]  /*0510*/  LDG.E R27, desc[UR12][R8.64+0xc] ;  /* 0x00000c0c081b7981 */ /* 0x000f62000c1e1900 */
[----:B---3--:R-:W-:-:S03]  /*0520*/  FFMA R24, R25, R18, R15 ;  /* 0x0000001219187223 */ /* 0x008fc6000000000f */
[----:B------:R-:W3:Y:S01]  /*0530*/  LDG.E R15, desc[UR12][R8.64+0x4] ;  /* 0x0000040c080f7981 */ /* 0x000ee2000c1e1900 */
[----:B----4-:R-:W-:-:S03]  /*0540*/  FFMA R22, R25, R22, R26 ;  /* 0x0000001619167223 */ /* 0x010fc6000000001a */
[----:B------:R-:W4:Y:S04]  /*0550*/  LDG.E R25, desc[UR12][R4.64+0x18] ;  /* 0x0000180c04197981 */ /* 0x000f28000c1e1900 */
[----:B------:R-:W5:Y:S04]  /*0560*/  LDG.E R26, desc[UR12][R8.64+0x8] ;  /* 0x0000080c081a7981 */ /* 0x000f68000c1e1900 */
[----:B------:R-:W5:Y:S01]  /*0570*/  LDG.E R18, desc[UR12][R4.64+0x1c] ;  /* 0x00001c0c04127981 */ /* 0x000f62000c1e1900 */
[----:B------:R-:W-:-:S04]  /*0580*/  IADD3 R12, PT, PT, R12, 0x8, RZ ;  /* 0x000000080c0c7810 */ /* 0x000fc80007ffe0ff */
[----:B------:R-:W-:Y:S01]  /*0590*/  ISETP.NE.AND P1, PT, R12, RZ, PT ;  /* 0x000000ff0c00720c */ /* 0x000fe20003f25270 */
[----:B--2---:R-:W-:Y:S01]  /*05a0*/  FFMA R14, R13, R14, R22 ;  /* 0x0000000e0d0e7223 */ /* 0x004fe20000000016 */
[----:B0-----:R-:W-:Y:S02]  /*05b0*/  IADD3 R6, P2, PT, R6, 0x20, RZ ;  /* 0x0000002006067810 */ /* 0x001fe40007f5e0ff */
[----:B------:R-:W-:Y:S02]  /*05c0*/  IADD3 R11, PT, PT, R11, 0x8, RZ ;  /* 0x000000080b0b7810 */ /* 0x000fe40007ffe0ff */
[----:B------:R-:W-:Y:S01]  /*05d0*/  IADD3.X R7, PT, PT, RZ, R7, RZ, P2, !PT ;  /* 0x00000007ff077210 */ /* 0x000fe200017fe4ff */
[----:B---3--:R-:W-:Y:S01]  /*05e0*/  FFMA R15, R13, R15, R24 ;  /* 0x0000000f0d0f7223 */ /* 0x008fe20000000018 */
[----:B------:R-:W-:Y:S01]  /*05f0*/  IADD3 R13, P3, PT, R8, 0x20, RZ ;  /* 0x00000020080d7810 */ /* 0x000fe20007f7e0ff */
[C---:B----4-:R-:W-:Y:S02]  /*0600*/  FFMA R14, R25.reuse, R28, R14 ;  /* 0x0000001c190e7223 */ /* 0x050fe4000000000e */
[----:B-----5:R-:W-:Y:S01]  /*0610*/  FFMA R26, R25, R26, R15 ;  /* 0x0000001a191a7223 */ /* 0x020fe2000000000f */
[----:B------:R-:W-:Y:S01]  /*0620*/  IADD3.X R24, PT, PT, RZ, R9, RZ, P3, !PT ;  /* 0x00000009ff187210 */ /* 0x000fe20001ffe4ff */
[----:B------:R-:W-:-:S02]  /*0630*/  FFMA R22, R18, R29, R14 ;  /* 0x0000001d12167223 */ /* 0x000fc4000000000e */
[----:B------:R-:W-:Y:S01]  /*0640*/  FFMA R18, R18, R27, R26 ;  /* 0x0000001b12127223 */ /* 0x000fe2000000001a */
[----:B------:R-:W-:Y:S06]  /*0650*/  @P1 BRA `(.L_x_141) ;  /* 0xfffffffc00301947 */ /* 0x000fec000383ffff */
.L_x_140:
[----:B------:R-:W-:Y:S05]  /*0660*/  @!P0 BRA `(.L_x_139) ;  /* 0x0000000400088947 */ /* 0x000fea0003800000 */
[----:B------:R-:W-:Y:S02]  /*0670*/  ISETP.GE.U32.AND P0, PT, R23, 0x4, PT ;  /* 0x000000041700780c */ /* 0x000fe40003f06070 */
[----:B------:R-:W-:-:S04]  /*0680*/  LOP3.LUT R24, R10, 0x3, RZ, 0xc0, !PT ;  /* 0x000000030a187812 */ /* 0x000fc800078ec0ff */
[----:B------:R-:W-:-:S07]  /*0690*/  ISETP.NE.AND P1, PT, R24, RZ, PT ;  /* 0x000000ff1800720c */ /* 0x000fce0003f25270 */
[----:B------:R-:W-:Y:S06]  /*06a0*/  @!P0 BRA `(.L_x_142) ;  /* 0x0000000000708947 */ /* 0x000fec0003800000 */
[----:B------:R-:W0:Y:S01]  /*06b0*/  LDC.64 R4, c[0x0][0x380] ;  /* 0x0000e000ff047b82 */ /* 0x000e220000000a00 */
[----:B------:R-:W-:-:S07]  /*06c0*/  IADD3 R11, PT, PT, R20, R21, RZ ;  /* 0x00000015140b7210 */ /* 0x000fce0007ffe0ff */
[----:B------:R-:W1:Y:S08]  /*06d0*/  LDC.64 R6, c[0x0][0x390] ;  /* 0x0000e400ff067b82 */ /* 0x000e700000000a00 */
[----:B------:R-:W2:Y:S01]  /*06e0*/  LDC.64 R8, c[0x0][0x398] ;  /* 0x0000e600ff087b82 */ /* 0x000ea20000000a00 */
[----:B0-----:R-:W-:-:S05]  /*06f0*/  IMAD.WIDE R4, R11, 0x4, R4 ;  /* 0x000000040b047825 */ /* 0x001fca00078e0204 */
[----:B------:R-:W3:Y:S01]  /*0700*/  LDG.E R15, desc[UR12][R4.64] ;  /* 0x0000000c040f7981 */ /* 0x000ee2000c1e1900 */
[----:B-1----:R-:W-:-:S03]  /*0710*/  IMAD.WIDE.U32 R6, R21, 0x4, R6 ;  /* 0x0000000415067825 */ /* 0x002fc600078e0006 */
[----:B------:R-:W4:Y:S04]  /*0720*/  LDG.E R12, desc[UR12][R4.64+0x4] ;  /* 0x0000040c040c7981 */ /* 0x000f28000c1e1900 */
[----:B------:R-:W3:Y:S01]  /*0730*/  LDG.E R14, desc[UR12][R6.64] ;  /* 0x0000000c060e7981 */ /* 0x000ee2000c1e1900 */
[----:B--2---:R-:W-:-:S03]  /*0740*/  IMAD.WIDE.U32 R8, R21, 0x4, R8 ;  /* 0x0000000415087825 */ /* 0x004fc600078e0008 */
[----:B------:R-:W4:Y:S04]  /*0750*/  LDG.E R13, desc[UR12][R6.64+0x4] ;  /* 0x0000040c060d7981 */ /* 0x000f28000c1e1900 */
        /* <DEDUP_REMOVED lines=9> */
[----:B---3--:R-:W-:-:S04]  /*07f0*/  FFMA R14, R15, R14, R22 ;  /* 0x0000000e0f0e7223 */ /* 0x008fc80000000016 */
[----:B----4-:R-:W-:Y:S01]  /*0800*/  FFMA R14, R12, R13, R14 ;  /* 0x0000000d0c0e7223 */ /* 0x010fe2000000000e */
[----:B--2---:R-:W-:-:S04]  /*0810*/  FFMA R18, R15, R23, R18 ;  /* 0x000000170f127223 */ /* 0x004fc80000000012 */
[----:B-----5:R-:W-:Y:S01]  /*0820*/  FFMA R18, R12, R27, R18 ;  /* 0x0000001b0c127223 */ /* 0x020fe20000000012 */
[----:B------:R-:W-:-:S03]  /*0830*/  FFMA R14, R11, R26, R14 ;  /* 0x0000001a0b0e7223 */ /* 0x000fc6000000000e */
[----:B------:R-:W-:Y:S01]  /*0840*/  FFMA R29, R11, R29, R18 ;  /* 0x0000001d0b1d7223 */ /* 0x000fe20000000012 */
[----:B------:R-:W-:-:S03]  /*0850*/  FFMA R22, R25, R28, R14 ;  /* 0x0000001c19167223 */ /* 0x000fc6000000000e */
[----:B------:R-:W-:-:S07]  /*0860*/  FFMA R18, R25, R8, R29 ;  /* 0x0000000819127223 */ /* 0x000fce000000001d */
.L_x_142:
[----:B------:R-:W-:Y:S05]  /*0870*/  @!P1 BRA `(.L_x_139) ;  /* 0x0000000000849947 */ /* 0x000fea0003800000 */
[----:B------:R-:W-:Y:S01]  /*0880*/  ISETP.NE.AND P0, PT, R24, 0x1, PT ;  /* 0x000000011800780c */ /* 0x000fe20003f05270 */
[----:B------:R-:W0:Y:S01]  /*0890*/  LDC.64 R14, c[0x0][0x390] ;  /* 0x0000e400ff0e7b82 */ /* 0x000e220000000a00 */
[----:B------:R-:W-:-:S04]  /*08a0*/  LOP3.LUT R10, R10, 0x1, RZ, 0xc0, !PT ;  /* 0x000000010a0a7812 */ /* 0x000fc800078ec0ff */
[----:B------:R-:W-:-:S03]  /*08b0*/  ISETP.NE.U32.AND P1, PT, R10, 0x1, PT ;  /* 0x000000010a00780c */ /* 0x000fc60003f25070 */
[----:B------:R-:W1:Y:S04]  /*08c0*/  LDC.64 R10, c[0x0][0x398] ;  /* 0x0000e600ff0a7b82 */ /* 0x000e680000000a00 */
[----:B------:R-:W-:-:S04]  /*08d0*/  @P0 IADD3 R23, PT, PT, R20, R21, RZ ;  /* 0x0000001514170210 */ /* 0x000fc80007ffe0ff */
[----:B------:R-:W2:Y:S08]  /*08e0*/  @P0 LDC.64 R12, c[0x0][0x380] ;  /* 0x0000e000ff0c0b82 */ /* 0x000eb00000000a00 */
[----:B------:R-:W3:Y:S01]  /*08f0*/  @!P1 LDC.64 R4, c[0x0][0x380] ;  /* 0x0000e000ff049b82 */ /* 0x000ee20000000a00 */
[----:B0-----:R-:W-:-:S05]  /*0900*/  @P0 IMAD.WIDE.U32 R14, R21, 0x4, R14 ;  /* 0x00000004150e0825 */ /* 0x001fca00078e000e */
[----:B------:R-:W4:Y:S02]  /*0910*/  @P0 LDG.E R27, desc[UR12][R14.64+0x4] ;  /* 0x0000040c0e1b0981 */ /* 0x000f24000c1e1900 */
[----:B------:R-:W0:Y:S01]  /*0920*/  LDC.64 R6, c[0x0][0x390] ;  /* 0x0000e400ff067b82 */ /* 0x000e220000000a00 */
[C---:B-1----:R-:W-:Y:S01]  /*0930*/  @P0 IMAD.WIDE.U32 R10, R21.reuse, 0x4, R10 ;  /* 0x00000004150a0825 */ /* 0x042fe200078e000a */
[----:B------:R-:W-:-:S06]  /*0940*/  @P0 IADD3 R21, PT, PT, R21, 0x2, RZ ;  /* 0x0000000215150810 */ /* 0x000fcc0007ffe0ff */
[----:B------:R-:W1:Y:S01]  /*0950*/  LDC.64 R8, c[0x0][0x398] ;  /* 0x0000e600ff087b82 */ /* 0x000e620000000a00 */
[----:B--2---:R-:W-:Y:S01]  /*0960*/  @P0 IMAD.WIDE R12, R23, 0x4, R12 ;  /* 0x00000004170c0825 */ /* 0x004fe200078e020c */
[----:B------:R-:W-:Y:S01]  /*0970*/  @!P1 IADD3 R29, PT, PT, R20, R21, RZ ;  /* 0x00000015141d9210 */ /* 0x000fe20007ffe0ff */
[----:B------:R-:W2:Y:S04]  /*0980*/  @P0 LDG.E R25, desc[UR12][R10.64] ;  /* 0x0000000c0a190981 */ /* 0x000ea8000c1e1900 */
[----:B------:R-:W2:Y:S01]  /*0990*/  @P0 LDG.E R23, desc[UR12][R12.64] ;  /* 0x0000000c0c170981 */ /* 0x000ea2000c1e1900 */
[----:B---3--:R-:W-:-:S03]  /*09a0*/  @!P1 IMAD.WIDE R4, R29, 0x4, R4 ;  /* 0x000000041d049825 */ /* 0x008fc600078e0204 */
[----:B------:R-:W3:Y:S04]  /*09b0*/  @P0 LDG.E R20, desc[UR12][R14.64] ;  /* 0x0000000c0e140981 */ /* 0x000ee8000c1e1900 */
[----:B------:R3:W4:Y:S01]  /*09c0*/  @P0 LDG.E R24, desc[UR12][R12.64+0x4] ;  /* 0x0000040c0c180981 */ /* 0x000722000c1e1900 */
[----:B0-----:R-:W-:-:S03]  /*09d0*/  @!P1 IMAD.WIDE.U32 R6, R21, 0x4, R6 ;  /* 0x0000000415069825 */ /* 0x001fc600078e0006 */
[----:B------:R-:W5:Y:S04]  /*09e0*/  @P0 LDG.E R26, desc[UR12][R10.64+0x4] ;  /* 0x0000040c0a1a0981 */ /* 0x000f68000c1e1900 */
[----:B------:R-:W5:Y:S01]  /*09f0*/  @!P1 LDG.E R5, desc[UR12][R4.64] ;  /* 0x0000000c04059981 */ /* 0x000f62000c1e1900 */
[----:B-1----:R-:W-:-:S03]  /*0a00*/  @!P1 IMAD.WIDE.U32 R8, R21, 0x4, R8 ;  /* 0x0000000415089825 */ /* 0x002fc600078e0008 */
[----:B------:R-:W5:Y:S04]  /*0a10*/  @!P1 LDG.E R6, desc[UR12][R6.64] ;  /* 0x0000000c06069981 */ /* 0x000f68000c1e1900 */
[----:B------:R-:W5:Y:S01]  /*0a20*/  @!P1 LDG.E R9, desc[UR12][R8.64] ;  /* 0x0000000c08099981 */ /* 0x000f62000c1e1900 */
[C---:B--2---:R-:W-:Y:S01]  /*0a30*/  @P0 FFMA R25, R23.reuse, R25, R18 ;  /* 0x0000001917190223 */ /* 0x044fe20000000012 */
[----:B---3--:R-:W-:-:S04]  /*0a40*/  @P0 FFMA R13, R23, R20, R22 ;  /* 0x00000014170d0223 */ /* 0x008fc80000000016 */
[C---:B----4-:R-:W-:Y:S01]  /*0a50*/  @P0 FFMA R22, R24.reuse, R27, R13 ;  /* 0x0000001b18160223 */ /* 0x050fe2000000000d */
[----:B-----5:R-:W-:-:S03]  /*0a60*/  @P0 FFMA R18, R24, R26, R25 ;  /* 0x0000001a18120223 */ /* 0x020fc60000000019 */
[C---:B------:R-:W-:Y:S01]  /*0a70*/  @!P1 FFMA R22, R5.reuse, R6, R22 ;  /* 0x0000000605169223 */ /* 0x040fe20000000016 */
[----:B------:R-:W-:-:S07]  /*0a80*/  @!P1 FFMA R18, R5, R9, R18 ;  /* 0x0000000905129223 */ /* 0x000fce0000000012 */
.L_x_139:
[----:B------:R-:W0:Y:S01]  /*0a90*/  LDC.64 R4, c[0x0][0x388] ;  /* 0x0000e200ff047b82 */ /* 0x000e220000000a00 */
[----:B------:R-:W-:-:S04]  /*0aa0*/  IMAD R0, R0, R2, R17 ;  /* 0x0000000200007224 */ /* 0x000fc800078e0211 */
[----:B------:R-:W-:-:S04]  /*0ab0*/  IMAD R3, R0, R3, R16 ;  /* 0x0000000300037224 */ /* 0x000fc800078e0210 */
[----:B0-----:R-:W-:-:S05]  /*0ac0*/  IMAD.WIDE R2, R3, 0x4, R4 ;  /* 0x0000000403027825 */ /* 0x001fca00078e0204 */
[----:B------:R-:W-:Y:S01]  /*0ad0*/  STG.E desc[UR12][R2.64], R22 ;  /* 0x0000001602007986 */ /* 0x000fe2000c10190c */
[----:B------:R-:W-:-:S05]  /*0ae0*/  IMAD.WIDE R4, R19, 0x4, R2 ;  /* 0x0000000413047825 */ /* 0x000fca00078e0202 */
[----:B------:R-:W-:Y:S01]  /*0af0*/  STG.E desc[UR12][R4.64], R18 ;  /* 0x0000001204007986 */ /* 0x000fe2000c10190c */
[----:B------:R-:W-:Y:S05]  /*0b00*/  EXIT ;  /* 0x000000000000794d */ /* 0x000fea0003800000 */
.L_x_143:
        /* <DEDUP_REMOVED lines=15> */
.L_x_152:


//--------------------- .nv.shared._Z11dim2_kernelPfS_PKfS1_mmmm --------------------------
	.section	.nv.shared._Z11dim2_kernelPfS_PKfS1_mmmm,"aw",@nobits
	.sectionflags	@""
	.align	16
	.zero		1024


//--------------------- .nv.shared.reserved.0     --------------------------
	.section	.nv.shared.reserved.0,"aw",@nobits
	.weak		__nv_reservedSMEM_offset_0_alias
	.size		__nv_reservedSMEM_offset_0_alias, 0, 64
	.other		__nv_reservedSMEM_offset_0_alias,@"STO_CUDA_RESERVED_SHARED STV_DEFAULT"
__nv_reservedSMEM_offset_0_alias:
	.zero		0
	.zero		64


//--------------------- .nv.shared._Z11dim1_kernelPfS_PKfS1_mmmm --------------------------
	.section	.nv.shared._Z11dim1_kernelPfS_PKfS1_mmmm,"aw",@nobits
	.sectionflags	@""
	.align	16
	.zero		1024


//--------------------- .nv.shared._Z11dim0_kernelPfS_PKfS1_mmmm --------------------------
	.section	.nv.shared._Z11dim0_kernelPfS_PKfS1_mmmm,"aw",@nobits
	.sectionflags	@""
	.align	16
	.zero		1024


//--------------------- .nv.shared._Z9dwt_depthPfS_S_S_iiii --------------------------
	.section	.nv.shared._Z9dwt_depthPfS_S_S_iiii,"aw",@nobits
	.sectionflags	@""
	.align	16
	.zero		1024


//--------------------- .nv.shared._Z7dwt_rowPfS_S_S_iiii --------------------------
	.section	.nv.shared._Z7dwt_rowPfS_S_S_iiii,"aw",@nobits
	.sectionflags	@""
	.align	16
	.zero		1024


//--------------------- .nv.shared._Z7dwt_colPfS_S_S_iiii --------------------------
	.section	.nv.shared._Z7dwt_colPfS_S_S_iiii,"aw",@nobits
	.sectionflags	@""
	.align	16
	.zero		1024


//--------------------- .nv.constant0._Z11dim2_kernelPfS_PKfS1_mmmm --------------------------
	.section	.nv.constant0._Z11dim2_kernelPfS_PKfS1_mmmm,"a",@progbits
	.sectionflags	@""
	.align	4
.nv.constant0._Z11dim2_kernelPfS_PKfS1_mmmm:
	.zero		960


//--------------------- .nv.constant0._Z11dim1_kernelPfS_PKfS1_mmmm --------------------------
	.section	.nv.constant0._Z11dim1_kernelPfS_PKfS1_mmmm,"a",@progbits
	.sectionflags	@""
	.align	4
.nv.constant0._Z11dim1_kernelPfS_PKfS1_mmmm:
	.zero		960


//--------------------- .nv.constant0._Z11dim0_kernelPfS_PKfS1_mmmm --------------------------
	.section	.nv.constant0._Z11dim0_kernelPfS_PKfS1_mmmm,"a",@progbits
	.sectionflags	@""
	.align	4
.nv.constant0._Z11dim0_kernelPfS_PKfS1_mmmm:
	.zero		960


//--------------------- .nv.constant0._Z9dwt_depthPfS_S_S_iiii --------------------------
	.section	.nv.constant0._Z9dwt_depthPfS_S_S_iiii,"a",@progbits
	.sectionflags	@""
	.align	4
.nv.constant0._Z9dwt_depthPfS_S_S_iiii:
	.zero		944


//--------------------- .nv.constant0._Z7dwt_rowPfS_S_S_iiii --------------------------
	.section	.nv.constant0._Z7dwt_rowPfS_S_S_iiii,"a",@progbits
	.sectionflags	@""
	.align	4
.nv.constant0._Z7dwt_rowPfS_S_S_iiii:
	.zero		944


//--------------------- .nv.constant0._Z7dwt_colPfS_S_S_iiii --------------------------
	.section	.nv.constant0._Z7dwt_colPfS_S_S_iiii,"a",@progbits
	.sectionflags	@""
	.align	4
.nv.constant0._Z7dwt_colPfS_S_S_iiii:
	.zero		944


//--------------------- SYMBOLS --------------------------

	.type		.nv.reservedSmem.offset0,@object
	.size		.nv.reservedSmem.offset0,0x4
	.type		.nv.reservedSmem.cap,@object
	.size		.nv.reservedSmem.cap,0x4
